	.target	sm_90a

	.elftype	@"ET_EXEC"


//--------------------- .note.nv.tkinfo           --------------------------
	.section	.note.nv.tkinfo,"",@"SHT_NOTE"
	.sectionflags	@"SHF_NOTE_NV_TKINFO"
	.tkinfo
        /*0018*/ 	.word	0x00000002
        /*0030*/ 	.string	""
        /*0030*/ 	.string	"ptxas"
        /*0030*/ 	.string	"Cuda compilation tools, release 13.0, V13.0.88"
        /*0030*/ 	.string	"Build cuda_13.0.r13.0/compiler.36424714_0"
        /*0030*/ 	.string	"-arch sm_90a -m 64 "



//--------------------- .note.nv.cuinfo           --------------------------
	.section	.note.nv.cuinfo,"",@"SHT_NOTE"
	.sectionflags	@"SHF_NOTE_NV_CUINFO"
        /*0018*/ 	.short	0x0002
        /*001a*/ 	.short	0x005a
        /*001c*/ 	.short	0x0082
	.zero		2


//--------------------- .nv.info                  --------------------------
	.section	.nv.info,"",@"SHT_CUDA_INFO"
	.align	4


	//----- nvinfo : EIATTR_REGCOUNT
	.align		4
        /*0000*/ 	.byte	0x04, 0x2f
        /*0002*/ 	.short	(.L_12 - .L_11)
	.align		4
.L_11:
        /*0004*/ 	.word	index@(_ZN7cutlass13device_kernelINS_4gemm6kernel13GemmUniversalIN4cute5tupleIJiiiiEEENS1_10collective13CollectiveMmaINS1_37MainloopSm90TmaGmmaWarpSpecializedFP8ILi4ENS5_IJNS4_1CILi1EEESB_SB_EEENS1_35KernelTmaWarpSpecializedCooperativeEEENS5_IJNSA_ILi128EEENSA_ILi64EEENSA_ILi256EEEEEENS_12float_e4m3_tENS5_IJlSB_lEEESJ_SK_NS4_8TiledMMAINS4_8MMA_AtomIJNS4_4SM904GMMA30MMA_64x64x32_F32E4M3E4M3_SS_TNILNSO_7ScaleInE1ELSQ_1EEEEEENS4_6LayoutINS5_IJNSA_ILi2EEESB_SB_EEENS5_IJSB_NSA_ILi0EEESW_EEEEENS5_IJNS4_10UnderscoreESZ_SZ_EEEEENS4_13SM90_TMA_LOADENS4_14ComposedLayoutINS4_7SwizzleILi3ELi4ELi3EEENS4_18smem_ptr_flag_bitsILi8EEENST_INS5_IJNSA_ILi8EEESF_EEENS5_IJSF_SB_EEEEEEEvNS4_8identityES12_S1C_vS1D_EENS_8epilogue10collective6detail29Sm90TmaWarpSpecializedAdapterINS1G_15DefaultEpilogueISJ_SK_SK_NS1F_6thread17LinearCombinationISJ_Li1EffLNS1K_9ScaleType4KindE0ELNS_15FloatRoundStyleE2ESJ_EENS1_15EpilogueDefaultEEEEEvvEEEEvNT_6ParamsE)
        /*0008*/ 	.word	0x000000a8


	//----- nvinfo : EIATTR_FRAME_SIZE
	.align		4
.L_12:
        /*000c*/ 	.byte	0x04, 0x11
        /*000e*/ 	.short	(.L_14 - .L_13)
	.align		4
.L_13:
        /*0010*/ 	.word	index@(_ZN7cutlass13device_kernelINS_4gemm6kernel13GemmUniversalIN4cute5tupleIJiiiiEEENS1_10collective13CollectiveMmaINS1_37MainloopSm90TmaGmmaWarpSpecializedFP8ILi4ENS5_IJNS4_1CILi1EEESB_SB_EEENS1_35KernelTmaWarpSpecializedCooperativeEEENS5_IJNSA_ILi128EEENSA_ILi64EEENSA_ILi256EEEEEENS_12float_e4m3_tENS5_IJlSB_lEEESJ_SK_NS4_8TiledMMAINS4_8MMA_AtomIJNS4_4SM904GMMA30MMA_64x64x32_F32E4M3E4M3_SS_TNILNSO_7ScaleInE1ELSQ_1EEEEEENS4_6LayoutINS5_IJNSA_ILi2EEESB_SB_EEENS5_IJSB_NSA_ILi0EEESW_EEEEENS5_IJNS4_10UnderscoreESZ_SZ_EEEEENS4_13SM90_TMA_LOADENS4_14ComposedLayoutINS4_7SwizzleILi3ELi4ELi3EEENS4_18smem_ptr_flag_bitsILi8EEENST_INS5_IJNSA_ILi8EEESF_EEENS5_IJSF_SB_EEEEEEEvNS4_8identityES12_S1C_vS1D_EENS_8epilogue10collective6detail29Sm90TmaWarpSpecializedAdapterINS1G_15DefaultEpilogueISJ_SK_SK_NS1F_6thread17LinearCombinationISJ_Li1EffLNS1K_9ScaleType4KindE0ELNS_15FloatRoundStyleE2ESJ_EENS1_15EpilogueDefaultEEEEEvvEEEEvNT_6ParamsE)
        /*0014*/ 	.word	0x00000000


	//----- nvinfo : EIATTR_MIN_STACK_SIZE
	.align		4
.L_14:
        /*0018*/ 	.byte	0x04, 0x12
        /*001a*/ 	.short	(.L_16 - .L_15)
	.align		4
.L_15:
        /*001c*/ 	.word	index@(_ZN7cutlass13device_kernelINS_4gemm6kernel13GemmUniversalIN4cute5tupleIJiiiiEEENS1_10collective13CollectiveMmaINS1_37MainloopSm90TmaGmmaWarpSpecializedFP8ILi4ENS5_IJNS4_1CILi1EEESB_SB_EEENS1_35KernelTmaWarpSpecializedCooperativeEEENS5_IJNSA_ILi128EEENSA_ILi64EEENSA_ILi256EEEEEENS_12float_e4m3_tENS5_IJlSB_lEEESJ_SK_NS4_8TiledMMAINS4_8MMA_AtomIJNS4_4SM904GMMA30MMA_64x64x32_F32E4M3E4M3_SS_TNILNSO_7ScaleInE1ELSQ_1EEEEEENS4_6LayoutINS5_IJNSA_ILi2EEESB_SB_EEENS5_IJSB_NSA_ILi0EEESW_EEEEENS5_IJNS4_10UnderscoreESZ_SZ_EEEEENS4_13SM90_TMA_LOADENS4_14ComposedLayoutINS4_7SwizzleILi3ELi4ELi3EEENS4_18smem_ptr_flag_bitsILi8EEENST_INS5_IJNSA_ILi8EEESF_EEENS5_IJSF_SB_EEEEEEEvNS4_8identityES12_S1C_vS1D_EENS_8epilogue10collective6detail29Sm90TmaWarpSpecializedAdapterINS1G_15DefaultEpilogueISJ_SK_SK_NS1F_6thread17LinearCombinationISJ_Li1EffLNS1K_9ScaleType4KindE0ELNS_15FloatRoundStyleE2ESJ_EENS1_15EpilogueDefaultEEEEEvvEEEEvNT_6ParamsE)
        /*0020*/ 	.word	0x00000000
.L_16:


//--------------------- .nv.compat                --------------------------
	.section	.nv.compat,"",@"SHT_CUDA_COMPAT_INFO"
	.align	4
        /*0000*/ 	.byte	0x02, 0x09, 0x01, 0x00, 0x02, 0x02, 0x04, 0x00, 0x02, 0x05, 0x05, 0x00, 0x03, 0x07, 0x01, 0x01
        /*0010*/ 	.byte	0x02, 0x03, 0x01, 0x00, 0x02, 0x06, 0x01, 0x00, 0x04, 0x0b, 0x08, 0x00, 0x00, 0x00, 0x00, 0x00
        /*0020*/ 	.byte	0x00, 0x00, 0x00, 0x00


//--------------------- .nv.info._ZN7cutlass13device_kernelINS_4gemm6kernel13GemmUniversalIN4cute5tupleIJiiiiEEENS1_10collective13CollectiveMmaINS1_37MainloopSm90TmaGmmaWarpSpecializedFP8ILi4ENS5_IJNS4_1CILi1EEESB_SB_EEENS1_35KernelTmaWarpSpecializedCooperativeEEENS5_IJNSA_ILi128EEENSA_ILi64EEENSA_ILi256EEEEEENS_12float_e4m3_tENS5_IJlSB_lEEESJ_SK_NS4_8TiledMMAINS4_8MMA_AtomIJNS4_4SM904GMMA30MMA_64x64x32_F32E4M3E4M3_SS_TNILNSO_7ScaleInE1ELSQ_1EEEEEENS4_6LayoutINS5_IJNSA_ILi2EEESB_SB_EEENS5_IJSB_NSA_ILi0EEESW_EEEEENS5_IJNS4_10UnderscoreESZ_SZ_EEEEENS4_13SM90_TMA_LOADENS4_14ComposedLayoutINS4_7SwizzleILi3ELi4ELi3EEENS4_18smem_ptr_flag_bitsILi8EEENST_INS5_IJNSA_ILi8EEESF_EEENS5_IJSF_SB_EEEEEEEvNS4_8identityES12_S1C_vS1D_EENS_8epilogue10collective6detail29Sm90TmaWarpSpecializedAdapterINS1G_15DefaultEpilogueISJ_SK_SK_NS1F_6thread17LinearCombinationISJ_Li1EffLNS1K_9ScaleType4KindE0ELNS_15FloatRoundStyleE2ESJ_EENS1_15EpilogueDefaultEEEEEvvEEEEvNT_6ParamsE --------------------------
	.section	.nv.info._ZN7cutlass13device_kernelINS_4gemm6kernel13GemmUniversalIN4cute5tupleIJiiiiEEENS1_10collective13CollectiveMmaINS1_37MainloopSm90TmaGmmaWarpSpecializedFP8ILi4ENS5_IJNS4_1CILi1EEESB_SB_EEENS1_35KernelTmaWarpSpecializedCooperativeEEENS5_IJNSA_ILi128EEENSA_ILi64EEENSA_ILi256EEEEEENS_12float_e4m3_tENS5_IJlSB_lEEESJ_SK_NS4_8TiledMMAINS4_8MMA_AtomIJNS4_4SM904GMMA30MMA_64x64x32_F32E4M3E4M3_SS_TNILNSO_7ScaleInE1ELSQ_1EEEEEENS4_6LayoutINS5_IJNSA_ILi2EEESB_SB_EEENS5_IJSB_NSA_ILi0EEESW_EEEEENS5_IJNS4_10UnderscoreESZ_SZ_EEEEENS4_13SM90_TMA_LOADENS4_14ComposedLayoutINS4_7SwizzleILi3ELi4ELi3EEENS4_18smem_ptr_flag_bitsILi8EEENST_INS5_IJNSA_ILi8EEESF_EEENS5_IJSF_SB_EEEEEEEvNS4_8identityES12_S1C_vS1D_EENS_8epilogue10collective6detail29Sm90TmaWarpSpecializedAdapterINS1G_15DefaultEpilogueISJ_SK_SK_NS1F_6thread17LinearCombinationISJ_Li1EffLNS1K_9ScaleType4KindE0ELNS_15FloatRoundStyleE2ESJ_EENS1_15EpilogueDefaultEEEEEvvEEEEvNT_6ParamsE,"",@"SHT_CUDA_INFO"
	.sectionflags	@""
	.align	4


	//----- nvinfo : EIATTR_CUDA_API_VERSION
	.align		4
        /*0000*/ 	.byte	0x04, 0x37
        /*0002*/ 	.short	(.L_18 - .L_17)
.L_17:
        /*0004*/ 	.word	0x00000082


	//----- nvinfo : EIATTR_KPARAM_INFO
	.align		4
.L_18:
        /*0008*/ 	.byte	0x04, 0x17
        /*000a*/ 	.short	(.L_20 - .L_19)
.L_19:
        /*000c*/ 	.word	0x00000000
        /*0010*/ 	.short	0x0000
        /*0012*/ 	.short	0x0070
        /*0014*/ 	.byte	0x00, 0xf0, 0x01, 0x10


	//----- nvinfo : EIATTR_SPARSE_MMA_MASK
	.align		4
.L_20:
        /*0018*/ 	.byte	0x03, 0x50
        /*001a*/ 	.short	0x0000


	//----- nvinfo : EIATTR_MAXREG_COUNT
	.align		4
        /*001c*/ 	.byte	0x03, 0x1b
        /*001e*/ 	.short	0x00a8


	//----- nvinfo : EIATTR_NUM_BARRIERS
	.align		4
        /*0020*/ 	.byte	0x02, 0x4c
        /*0022*/ 	.byte	0x01
	.zero		1


	//----- nvinfo : EIATTR_MERCURY_ISA_VERSION
	.align		4
        /*0024*/ 	.byte	0x03, 0x5f
        /*0026*/ 	.short	0x0101


	//----- nvinfo : EIATTR_INT_WARP_WIDE_INSTR_OFFSETS
	.align		4
        /*0028*/ 	.byte	0x04, 0x31
        /*002a*/ 	.short	(.L_22 - .L_21)


	//   ....[0]....
.L_21:
        /*002c*/ 	.word	0x000003a0


	//   ....[1]....
        /*0030*/ 	.word	0x000003b0


	//   ....[2]....
        /*0034*/ 	.word	0x000004c0


	//----- nvinfo : EIATTR_COOP_GROUP_MASK_REGIDS
	.align		4
.L_22:
        /*0038*/ 	.byte	0x04, 0x29
        /*003a*/ 	.short	(.L_24 - .L_23)


	//   ....[0]....
.L_23:
        /*003c*/ 	.word	0xffffffff


	//   ....[1]....
        /*0040*/ 	.word	0xffffffff


	//   ....[2]....
        /*0044*/ 	.word	0xffffffff


	//   ....[3]....
        /*0048*/ 	.word	0xffffffff


	//   ....[4]....
        /*004c*/ 	.word	0xffffffff


	//----- nvinfo : EIATTR_COOP_GROUP_INSTR_OFFSETS
	.align		4
.L_24:
        /*0050*/ 	.byte	0x04, 0x28
        /*0052*/ 	.short	(.L_26 - .L_25)


	//   ....[0]....
.L_25:
        /*0054*/ 	.word	0x00000060


	//   ....[1]....
        /*0058*/ 	.word	0x00000070


	//   ....[2]....
        /*005c*/ 	.word	0x00000130


	//   ....[3]....
        /*0060*/ 	.word	0x000002c0


	//   ....[4]....
        /*0064*/ 	.word	0x00000fe0


	//----- nvinfo : EIATTR_REG_RECONFIG
	.align		4
.L_26:
        /*0068*/ 	.byte	0x01, 0x54
	.zero		2


	//----- nvinfo : EIATTR_MBARRIER_INSTR_OFFSETS
	.align		4
        /*006c*/ 	.byte	0x04, 0x39
        /*006e*/ 	.short	(.L_28 - .L_27)


	//   ....[0]....
.L_27:
        /*0070*/ 	.word	0x00000230
        /*0074*/ 	.word	0x000000ff
        /*0078*/ 	.word	0x00000000
        /*007c*/ 	.short	0x0100
        /*007e*/ 	.byte	0x08
	.zero		1


	//   ....[1]....
        /*0080*/ 	.word	0x00000240
        /*0084*/ 	.word	0x000000ff
        /*0088*/ 	.word	0x00000020
        /*008c*/ 	.short	0x0100
        /*008e*/ 	.byte	0x08
	.zero		1


	//   ....[2]....
        /*0090*/ 	.word	0x00000250
        /*0094*/ 	.word	0x000000ff
        /*0098*/ 	.word	0x00000008
        /*009c*/ 	.short	0x0100
        /*009e*/ 	.byte	0x08
	.zero		1


	//   ....[3]....
        /*00a0*/ 	.word	0x00000260
        /*00a4*/ 	.word	0x000000ff
        /*00a8*/ 	.word	0x00000028
        /*00ac*/ 	.short	0x0100
        /*00ae*/ 	.byte	0x08
	.zero		1


	//   ....[4]....
        /*00b0*/ 	.word	0x00000270
        /*00b4*/ 	.word	0x000000ff
        /*00b8*/ 	.word	0x00000010
        /*00bc*/ 	.short	0x0100
        /*00be*/ 	.byte	0x08
	.zero		1


	//   ....[5]....
        /*00c0*/ 	.word	0x00000280
        /*00c4*/ 	.word	0x000000ff
        /*00c8*/ 	.word	0x00000030
        /*00cc*/ 	.short	0x0100
        /*00ce*/ 	.byte	0x08
	.zero		1


	//   ....[6]....
        /*00d0*/ 	.word	0x00000290
        /*00d4*/ 	.word	0x000000ff
        /*00d8*/ 	.word	0x00000018
        /*00dc*/ 	.short	0x0100
        /*00de*/ 	.byte	0x08
	.zero		1


	//   ....[7]....
        /*00e0*/ 	.word	0x000002a0
        /*00e4*/ 	.word	0x000000ff
        /*00e8*/ 	.word	0x00000038
        /*00ec*/ 	.short	0x0100
        /*00ee*/ 	.byte	0x08
	.zero		1


	//   ....[8]....
        /*00f0*/ 	.word	0x00000530
        /*00f4*/ 	.word	0x000000ff
        /*00f8*/ 	.word	0x00000050
        /*00fc*/ 	.short	0x0100
        /*00fe*/ 	.byte	0x06
	.zero		1


	//   ....[9]....
        /*0100*/ 	.word	0x00000590
        /*0104*/ 	.word	0x000000ff
        /*0108*/ 	.word	0x00000058
        /*010c*/ 	.short	0x0100
        /*010e*/ 	.byte	0x06
	.zero		1


	//   ....[10]....
        /*0110*/ 	.word	0x00001310
        /*0114*/ 	.word	0x000000ff
        /*0118*/ 	.word	0x00000000
        /*011c*/ 	.short	0x010a
        /*011e*/ 	.byte	0x06
	.zero		1


	//   ....[11]....
        /*0120*/ 	.word	0x00001350
        /*0124*/ 	.word	0x000000ff
        /*0128*/ 	.word	0x00000000
        /*012c*/ 	.short	0x010a
        /*012e*/ 	.byte	0x06
	.zero		1


	//   ....[12]....
        /*0130*/ 	.word	0x00001b80
        /*0134*/ 	.word	0x000000ff
        /*0138*/ 	.word	0x00000000
        /*013c*/ 	.short	0x010a
        /*013e*/ 	.byte	0x0f
	.zero		1


	//   ....[13]....
        /*0140*/ 	.word	0x00001bc0
        /*0144*/ 	.word	0x000000ff
        /*0148*/ 	.word	0x00000000
        /*014c*/ 	.short	0x010a
        /*014e*/ 	.byte	0x0f
	.zero		1


	//   ....[14]....
        /*0150*/ 	.word	0x000021f0
        /*0154*/ 	.word	0x000000ff
        /*0158*/ 	.word	0x00000000
        /*015c*/ 	.short	0x0101
        /*015e*/ 	.byte	0x08
	.zero		1


	//   ....[15]....
        /*0160*/ 	.word	0x00002620
        /*0164*/ 	.word	0x000000ff
        /*0168*/ 	.word	0x00000000
        /*016c*/ 	.short	0x0101
        /*016e*/ 	.byte	0x06
	.zero		1


	//   ....[16]....
        /*0170*/ 	.word	0x00005fd0
        /*0174*/ 	.word	0x00000012
        /*0178*/ 	.word	0x00000020
        /*017c*/ 	.short	0x010a
        /*017e*/ 	.byte	0x3f
	.zero		1


	//   ....[17]....
        /*0180*/ 	.word	0x00006450
        /*0184*/ 	.word	0x00000003
        /*0188*/ 	.word	0x00000058
        /*018c*/ 	.short	0x0101
        /*018e*/ 	.byte	0x3f
	.zero		1


	//   ....[18]....
        /*0190*/ 	.word	0x00006b70
        /*0194*/ 	.word	0x00000005
        /*0198*/ 	.word	0x00000000
        /*019c*/ 	.short	0x010a
        /*019e*/ 	.byte	0x3f
	.zero		1


	//   ....[19]....
        /*01a0*/ 	.word	0x00006bf0
        /*01a4*/ 	.word	0x00000007
        /*01a8*/ 	.word	0x00000000
        /*01ac*/ 	.short	0x010a
        /*01ae*/ 	.byte	0x3f
	.zero		1


	//   ....[20]....
        /*01b0*/ 	.word	0x00006c80
        /*01b4*/ 	.word	0x00000006
        /*01b8*/ 	.word	0x00000000
        /*01bc*/ 	.short	0x010a
        /*01be*/ 	.byte	0x3f
	.zero		1


	//   ....[21]....
        /*01c0*/ 	.word	0x00006d10
        /*01c4*/ 	.word	0x00000003
        /*01c8*/ 	.word	0x00000000
        /*01cc*/ 	.short	0x010a
        /*01ce*/ 	.byte	0x3f
	.zero		1


	//   ....[22]....
        /*01d0*/ 	.word	0x00006d80
        /*01d4*/ 	.word	0x00000007
        /*01d8*/ 	.word	0x00000000
        /*01dc*/ 	.short	0x010a
        /*01de*/ 	.byte	0x3f
	.zero		1


	//   ....[23]....
        /*01e0*/ 	.word	0x00006de0
        /*01e4*/ 	.word	0x00000008
        /*01e8*/ 	.word	0x00000000
        /*01ec*/ 	.short	0x010a
        /*01ee*/ 	.byte	0x3f
	.zero		1


	//   ....[24]....
        /*01f0*/ 	.word	0x00006eb0
        /*01f4*/ 	.word	0x00000012
        /*01f8*/ 	.word	0x00000020
        /*01fc*/ 	.short	0x010a
        /*01fe*/ 	.byte	0x3f
	.zero		1


	//   ....[25]....
        /*0200*/ 	.word	0x00006f90
        /*0204*/ 	.word	0x00000005
        /*0208*/ 	.word	0x00000000
        /*020c*/ 	.short	0x010a
        /*020e*/ 	.byte	0x3f
	.zero		1


	//   ....[26]....
        /*0210*/ 	.word	0x00006fe0
        /*0214*/ 	.word	0x00000007
        /*0218*/ 	.word	0x00000000
        /*021c*/ 	.short	0x010a
        /*021e*/ 	.byte	0x3f
	.zero		1


	//   ....[27]....
        /*0220*/ 	.word	0x00007030
        /*0224*/ 	.word	0x00000006
        /*0228*/ 	.word	0x00000000
        /*022c*/ 	.short	0x010a
        /*022e*/ 	.byte	0x3f
	.zero		1


	//----- nvinfo : EIATTR_NUM_MBARRIERS
	.align		4
.L_28:
        /*0230*/ 	.byte	0x03, 0x38
        /*0232*/ 	.short	0x000a


	//----- nvinfo : EIATTR_EXIT_INSTR_OFFSETS
	.align		4
        /*0234*/ 	.byte	0x04, 0x1c
        /*0236*/ 	.short	(.L_30 - .L_29)


	//   ....[0]....
.L_29:
        /*0238*/ 	.word	0x000005e0


	//   ....[1]....
        /*023c*/ 	.word	0x00000eb0


	//   ....[2]....
        /*0240*/ 	.word	0x00005630


	//   ....[3]....
        /*0244*/ 	.word	0x00005c70


	//   ....[4]....
        /*0248*/ 	.word	0x00006d60


	//----- nvinfo : EIATTR_MAX_THREADS
	.align		4
.L_30:
        /*024c*/ 	.byte	0x04, 0x05
        /*024e*/ 	.short	(.L_32 - .L_31)
.L_31:
        /*0250*/ 	.word	0x00000180
        /*0254*/ 	.word	0x00000001
        /*0258*/ 	.word	0x00000001


	//----- nvinfo : EIATTR_CRS_STACK_SIZE
	.align		4
.L_32:
        /*025c*/ 	.byte	0x04, 0x1e
        /*025e*/ 	.short	(.L_34 - .L_33)
.L_33:
        /*0260*/ 	.word	0x00000000


	//----- nvinfo : EIATTR_CBANK_PARAM_SIZE
	.align		4
.L_34:
        /*0264*/ 	.byte	0x03, 0x19
        /*0266*/ 	.short	0x0470


	//----- nvinfo : EIATTR_PARAM_CBANK
	.align		4
        /*0268*/ 	.byte	0x04, 0x0a
        /*026a*/ 	.short	(.L_36 - .L_35)
	.align		4
.L_35:
        /*026c*/ 	.word	index@(.nv.constant0._ZN7cutlass13device_kernelINS_4gemm6kernel13GemmUniversalIN4cute5tupleIJiiiiEEENS1_10collective13CollectiveMmaINS1_37MainloopSm90TmaGmmaWarpSpecializedFP8ILi4ENS5_IJNS4_1CILi1EEESB_SB_EEENS1_35KernelTmaWarpSpecializedCooperativeEEENS5_IJNSA_ILi128EEENSA_ILi64EEENSA_ILi256EEEEEENS_12float_e4m3_tENS5_IJlSB_lEEESJ_SK_NS4_8TiledMMAINS4_8MMA_AtomIJNS4_4SM904GMMA30MMA_64x64x32_F32E4M3E4M3_SS_TNILNSO_7ScaleInE1ELSQ_1EEEEEENS4_6LayoutINS5_IJNSA_ILi2EEESB_SB_EEENS5_IJSB_NSA_ILi0EEESW_EEEEENS5_IJNS4_10UnderscoreESZ_SZ_EEEEENS4_13SM90_TMA_LOADENS4_14ComposedLayoutINS4_7SwizzleILi3ELi4ELi3EEENS4_18smem_ptr_flag_bitsILi8EEENST_INS5_IJNSA_ILi8EEESF_EEENS5_IJSF_SB_EEEEEEEvNS4_8identityES12_S1C_vS1D_EENS_8epilogue10collective6detail29Sm90TmaWarpSpecializedAdapterINS1G_15DefaultEpilogueISJ_SK_SK_NS1F_6thread17LinearCombinationISJ_Li1EffLNS1K_9ScaleType4KindE0ELNS_15FloatRoundStyleE2ESJ_EENS1_15EpilogueDefaultEEEEEvvEEEEvNT_6ParamsE)
        /*0270*/ 	.short	0x0210
        /*0272*/ 	.short	0x0470


	//----- nvinfo : EIATTR_SW_WAR
	.align		4
.L_36:
        /*0274*/ 	.byte	0x04, 0x36
        /*0276*/ 	.short	(.L_38 - .L_37)
.L_37:
        /*0278*/ 	.word	0x00000008
.L_38:


//--------------------- .nv.callgraph             --------------------------
	.section	.nv.callgraph,"",@"SHT_CUDA_CALLGRAPH"
	.align	4
	.sectionentsize	8
	.align		4
        /*0000*/ 	.word	0x00000000
	.align		4
        /*0004*/ 	.word	0xffffffff
	.align		4
        /*0008*/ 	.word	0x00000000
	.align		4
        /*000c*/ 	.word	0xfffffffe
	.align		4
        /*0010*/ 	.word	0x00000000
	.align		4
        /*0014*/ 	.word	0xfffffffd
	.align		4
        /*0018*/ 	.word	0x00000000
	.align		4
        /*001c*/ 	.word	0xfffffffc


//--------------------- .nv.constant4             --------------------------
	.section	.nv.constant4,"a",@progbits
	.align	8
	.align		8
.nv.constant4:
        /*0000*/ 	.dword	_ZN40_INTERNAL_70c9ae93_4_k_cu_30577e38_132464cuda3std3__45__cpo5beginE
	.align		8
        /*0008*/ 	.dword	_ZN40_INTERNAL_70c9ae93_4_k_cu_30577e38_132464cuda3std3__45__cpo3endE
	.align		8
        /*0010*/ 	.dword	_ZN40_INTERNAL_70c9ae93_4_k_cu_30577e38_132464cuda3std3__45__cpo6cbeginE
	.align		8
        /*0018*/ 	.dword	_ZN40_INTERNAL_70c9ae93_4_k_cu_30577e38_132464cuda3std3__45__cpo4cendE
	.align		8
        /*0020*/ 	.dword	_ZN40_INTERNAL_70c9ae93_4_k_cu_30577e38_132464cuda3std3__442_GLOBAL__N__70c9ae93_4_k_cu_30577e38_132466ignoreE
	.align		8
        /*0028*/ 	.dword	_ZN40_INTERNAL_70c9ae93_4_k_cu_30577e38_132464cuda3std3__419piecewise_constructE
	.align		8
        /*0030*/ 	.dword	_ZN40_INTERNAL_70c9ae93_4_k_cu_30577e38_132464cuda3std3__48in_placeE
	.align		8
        /*0038*/ 	.dword	_ZN40_INTERNAL_70c9ae93_4_k_cu_30577e38_132464cuda3std6ranges3__45__cpo4swapE
	.align		8
        /*0040*/ 	.dword	_ZN40_INTERNAL_70c9ae93_4_k_cu_30577e38_132464cuda3std6ranges3__45__cpo9iter_moveE
	.align		8
        /*0048*/ 	.dword	_ZN40_INTERNAL_70c9ae93_4_k_cu_30577e38_132464cute7productE
	.align		8
        /*0050*/ 	.dword	_ZN40_INTERNAL_70c9ae93_4_k_cu_30577e38_132464cute1_E


//--------------------- .text._ZN7cutlass13device_kernelINS_4gemm6kernel13GemmUniversalIN4cute5tupleIJiiiiEEENS1_10collective13CollectiveMmaINS1_37MainloopSm90TmaGmmaWarpSpecializedFP8ILi4ENS5_IJNS4_1CILi1EEESB_SB_EEENS1_35KernelTmaWarpSpecializedCooperativeEEENS5_IJNSA_ILi128EEENSA_ILi64EEENSA_ILi256EEEEEENS_12float_e4m3_tENS5_IJlSB_lEEESJ_SK_NS4_8TiledMMAINS4_8MMA_AtomIJNS4_4SM904GMMA30MMA_64x64x32_F32E4M3E4M3_SS_TNILNSO_7ScaleInE1ELSQ_1EEEEEENS4_6LayoutINS5_IJNSA_ILi2EEESB_SB_EEENS5_IJSB_NSA_ILi0EEESW_EEEEENS5_IJNS4_10UnderscoreESZ_SZ_EEEEENS4_13SM90_TMA_LOADENS4_14ComposedLayoutINS4_7SwizzleILi3ELi4ELi3EEENS4_18smem_ptr_flag_bitsILi8EEENST_INS5_IJNSA_ILi8EEESF_EEENS5_IJSF_SB_EEEEEEEvNS4_8identityES12_S1C_vS1D_EENS_8epilogue10collective6detail29Sm90TmaWarpSpecializedAdapterINS1G_15DefaultEpilogueISJ_SK_SK_NS1F_6thread17LinearCombinationISJ_Li1EffLNS1K_9ScaleType4KindE0ELNS_15FloatRoundStyleE2ESJ_EENS1_15EpilogueDefaultEEEEEvvEEEEvNT_6ParamsE --------------------------
	.section	.text._ZN7cutlass13device_kernelINS_4gemm6kernel13GemmUniversalIN4cute5tupleIJiiiiEEENS1_10collective13CollectiveMmaINS1_37MainloopSm90TmaGmmaWarpSpecializedFP8ILi4ENS5_IJNS4_1CILi1EEESB_SB_EEENS1_35KernelTmaWarpSpecializedCooperativeEEENS5_IJNSA_ILi128EEENSA_ILi64EEENSA_ILi256EEEEEENS_12float_e4m3_tENS5_IJlSB_lEEESJ_SK_NS4_8TiledMMAINS4_8MMA_AtomIJNS4_4SM904GMMA30MMA_64x64x32_F32E4M3E4M3_SS_TNILNSO_7ScaleInE1ELSQ_1EEEEEENS4_6LayoutINS5_IJNSA_ILi2EEESB_SB_EEENS5_IJSB_NSA_ILi0EEESW_EEEEENS5_IJNS4_10UnderscoreESZ_SZ_EEEEENS4_13SM90_TMA_LOADENS4_14ComposedLayoutINS4_7SwizzleILi3ELi4ELi3EEENS4_18smem_ptr_flag_bitsILi8EEENST_INS5_IJNSA_ILi8EEESF_EEENS5_IJSF_SB_EEEEEEEvNS4_8identityES12_S1C_vS1D_EENS_8epilogue10collective6detail29Sm90TmaWarpSpecializedAdapterINS1G_15DefaultEpilogueISJ_SK_SK_NS1F_6thread17LinearCombinationISJ_Li1EffLNS1K_9ScaleType4KindE0ELNS_15FloatRoundStyleE2ESJ_EENS1_15EpilogueDefaultEEEEEvvEEEEvNT_6ParamsE,"ax",@progbits
	.align	128
.text._ZN7cutlass13device_kernelINS_4gemm6kernel13GemmUniversalIN4cute5tupleIJiiiiEEENS1_10collective13CollectiveMmaINS1_37MainloopSm90TmaGmmaWarpSpecializedFP8ILi4ENS5_IJNS4_1CILi1EEESB_SB_EEENS1_35KernelTmaWarpSpecializedCooperativeEEENS5_IJNSA_ILi128EEENSA_ILi64EEENSA_ILi256EEEEEENS_12float_e4m3_tENS5_IJlSB_lEEESJ_SK_NS4_8TiledMMAINS4_8MMA_AtomIJNS4_4SM904GMMA30MMA_64x64x32_F32E4M3E4M3_SS_TNILNSO_7ScaleInE1ELSQ_1EEEEEENS4_6LayoutINS5_IJNSA_ILi2EEESB_SB_EEENS5_IJSB_NSA_ILi0EEESW_EEEEENS5_IJNS4_10UnderscoreESZ_SZ_EEEEENS4_13SM90_TMA_LOADENS4_14ComposedLayoutINS4_7SwizzleILi3ELi4ELi3EEENS4_18smem_ptr_flag_bitsILi8EEENST_INS5_IJNSA_ILi8EEESF_EEENS5_IJSF_SB_EEEEEEEvNS4_8identityES12_S1C_vS1D_EENS_8epilogue10collective6detail29Sm90TmaWarpSpecializedAdapterINS1G_15DefaultEpilogueISJ_SK_SK_NS1F_6thread17LinearCombinationISJ_Li1EffLNS1K_9ScaleType4KindE0ELNS_15FloatRoundStyleE2ESJ_EENS1_15EpilogueDefaultEEEEEvvEEEEvNT_6ParamsE:
        .type           _ZN7cutlass13device_kernelINS_4gemm6kernel13GemmUniversalIN4cute5tupleIJiiiiEEENS1_10collective13CollectiveMmaINS1_37MainloopSm90TmaGmmaWarpSpecializedFP8ILi4ENS5_IJNS4_1CILi1EEESB_SB_EEENS1_35KernelTmaWarpSpecializedCooperativeEEENS5_IJNSA_ILi128EEENSA_ILi64EEENSA_ILi256EEEEEENS_12float_e4m3_tENS5_IJlSB_lEEESJ_SK_NS4_8TiledMMAINS4_8MMA_AtomIJNS4_4SM904GMMA30MMA_64x64x32_F32E4M3E4M3_SS_TNILNSO_7ScaleInE1ELSQ_1EEEEEENS4_6LayoutINS5_IJNSA_ILi2EEESB_SB_EEENS5_IJSB_NSA_ILi0EEESW_EEEEENS5_IJNS4_10UnderscoreESZ_SZ_EEEEENS4_13SM90_TMA_LOADENS4_14ComposedLayoutINS4_7SwizzleILi3ELi4ELi3EEENS4_18smem_ptr_flag_bitsILi8EEENST_INS5_IJNSA_ILi8EEESF_EEENS5_IJSF_SB_EEEEEEEvNS4_8identityES12_S1C_vS1D_EENS_8epilogue10collective6detail29Sm90TmaWarpSpecializedAdapterINS1G_15DefaultEpilogueISJ_SK_SK_NS1F_6thread17LinearCombinationISJ_Li1EffLNS1K_9ScaleType4KindE0ELNS_15FloatRoundStyleE2ESJ_EENS1_15EpilogueDefaultEEEEEvvEEEEvNT_6ParamsE,@function
        .size           _ZN7cutlass13device_kernelINS_4gemm6kernel13GemmUniversalIN4cute5tupleIJiiiiEEENS1_10collective13CollectiveMmaINS1_37MainloopSm90TmaGmmaWarpSpecializedFP8ILi4ENS5_IJNS4_1CILi1EEESB_SB_EEENS1_35KernelTmaWarpSpecializedCooperativeEEENS5_IJNSA_ILi128EEENSA_ILi64EEENSA_ILi256EEEEEENS_12float_e4m3_tENS5_IJlSB_lEEESJ_SK_NS4_8TiledMMAINS4_8MMA_AtomIJNS4_4SM904GMMA30MMA_64x64x32_F32E4M3E4M3_SS_TNILNSO_7ScaleInE1ELSQ_1EEEEEENS4_6LayoutINS5_IJNSA_ILi2EEESB_SB_EEENS5_IJSB_NSA_ILi0EEESW_EEEEENS5_IJNS4_10UnderscoreESZ_SZ_EEEEENS4_13SM90_TMA_LOADENS4_14ComposedLayoutINS4_7SwizzleILi3ELi4ELi3EEENS4_18smem_ptr_flag_bitsILi8EEENST_INS5_IJNSA_ILi8EEESF_EEENS5_IJSF_SB_EEEEEEEvNS4_8identityES12_S1C_vS1D_EENS_8epilogue10collective6detail29Sm90TmaWarpSpecializedAdapterINS1G_15DefaultEpilogueISJ_SK_SK_NS1F_6thread17LinearCombinationISJ_Li1EffLNS1K_9ScaleType4KindE0ELNS_15FloatRoundStyleE2ESJ_EENS1_15EpilogueDefaultEEEEEvvEEEEvNT_6ParamsE,(.L_x_137 - _ZN7cutlass13device_kernelINS_4gemm6kernel13GemmUniversalIN4cute5tupleIJiiiiEEENS1_10collective13CollectiveMmaINS1_37MainloopSm90TmaGmmaWarpSpecializedFP8ILi4ENS5_IJNS4_1CILi1EEESB_SB_EEENS1_35KernelTmaWarpSpecializedCooperativeEEENS5_IJNSA_ILi128EEENSA_ILi64EEENSA_ILi256EEEEEENS_12float_e4m3_tENS5_IJlSB_lEEESJ_SK_NS4_8TiledMMAINS4_8MMA_AtomIJNS4_4SM904GMMA30MMA_64x64x32_F32E4M3E4M3_SS_TNILNSO_7ScaleInE1ELSQ_1EEEEEENS4_6LayoutINS5_IJNSA_ILi2EEESB_SB_EEENS5_IJSB_NSA_ILi0EEESW_EEEEENS5_IJNS4_10UnderscoreESZ_SZ_EEEEENS4_13SM90_TMA_LOADENS4_14ComposedLayoutINS4_7SwizzleILi3ELi4ELi3EEENS4_18smem_ptr_flag_bitsILi8EEENST_INS5_IJNSA_ILi8EEESF_EEENS5_IJSF_SB_EEEEEEEvNS4_8identityES12_S1C_vS1D_EENS_8epilogue10collective6detail29Sm90TmaWarpSpecializedAdapterINS1G_15DefaultEpilogueISJ_SK_SK_NS1F_6thread17LinearCombinationISJ_Li1EffLNS1K_9ScaleType4KindE0ELNS_15FloatRoundStyleE2ESJ_EENS1_15EpilogueDefaultEEEEEvvEEEEvNT_6ParamsE)
        .other          _ZN7cutlass13device_kernelINS_4gemm6kernel13GemmUniversalIN4cute5tupleIJiiiiEEENS1_10collective13CollectiveMmaINS1_37MainloopSm90TmaGmmaWarpSpecializedFP8ILi4ENS5_IJNS4_1CILi1EEESB_SB_EEENS1_35KernelTmaWarpSpecializedCooperativeEEENS5_IJNSA_ILi128EEENSA_ILi64EEENSA_ILi256EEEEEENS_12float_e4m3_tENS5_IJlSB_lEEESJ_SK_NS4_8TiledMMAINS4_8MMA_AtomIJNS4_4SM904GMMA30MMA_64x64x32_F32E4M3E4M3_SS_TNILNSO_7ScaleInE1ELSQ_1EEEEEENS4_6LayoutINS5_IJNSA_ILi2EEESB_SB_EEENS5_IJSB_NSA_ILi0EEESW_EEEEENS5_IJNS4_10UnderscoreESZ_SZ_EEEEENS4_13SM90_TMA_LOADENS4_14ComposedLayoutINS4_7SwizzleILi3ELi4ELi3EEENS4_18smem_ptr_flag_bitsILi8EEENST_INS5_IJNSA_ILi8EEESF_EEENS5_IJSF_SB_EEEEEEEvNS4_8identityES12_S1C_vS1D_EENS_8epilogue10collective6detail29Sm90TmaWarpSpecializedAdapterINS1G_15DefaultEpilogueISJ_SK_SK_NS1F_6thread17LinearCombinationISJ_Li1EffLNS1K_9ScaleType4KindE0ELNS_15FloatRoundStyleE2ESJ_EENS1_15EpilogueDefaultEEEEEvvEEEEvNT_6ParamsE,@"STO_CUDA_ENTRY STV_DEFAULT"
_ZN7cutlass13device_kernelINS_4gemm6kernel13GemmUniversalIN4cute5tupleIJiiiiEEENS1_10collective13CollectiveMmaINS1_37MainloopSm90TmaGmmaWarpSpecializedFP8ILi4ENS5_IJNS4_1CILi1EEESB_SB_EEENS1_35KernelTmaWarpSpecializedCooperativeEEENS5_IJNSA_ILi128EEENSA_ILi64EEENSA_ILi256EEEEEENS_12float_e4m3_tENS5_IJlSB_lEEESJ_SK_NS4_8TiledMMAINS4_8MMA_AtomIJNS4_4SM904GMMA30MMA_64x64x32_F32E4M3E4M3_SS_TNILNSO_7ScaleInE1ELSQ_1EEEEEENS4_6LayoutINS5_IJNSA_ILi2EEESB_SB_EEENS5_IJSB_NSA_ILi0EEESW_EEEEENS5_IJNS4_10UnderscoreESZ_SZ_EEEEENS4_13SM90_TMA_LOADENS4_14ComposedLayoutINS4_7SwizzleILi3ELi4ELi3EEENS4_18smem_ptr_flag_bitsILi8EEENST_INS5_IJNSA_ILi8EEESF_EEENS5_IJSF_SB_EEEEEEEvNS4_8identityES12_S1C_vS1D_EENS_8epilogue10collective6detail29Sm90TmaWarpSpecializedAdapterINS1G_15DefaultEpilogueISJ_SK_SK_NS1F_6thread17LinearCombinationISJ_Li1EffLNS1K_9ScaleType4KindE0ELNS_15FloatRoundStyleE2ESJ_EENS1_15EpilogueDefaultEEEEEvvEEEEvNT_6ParamsE:
[----:B------:R-:W-:Y:S01]  /*0000*/  LDC R1, c[0x0][0x28] ;  /* 0x00000a00ff017b82 */ /* 0x000fe20000000800 */
[----:B------:R-:W0:Y:S01]  /*0010*/  S2R R2, SR_TID.X ;  /* 0x0000000000027919 */ /* 0x000e220000002100 */
[----:B------:R-:W-:Y:S01]  /*0020*/  ELECT P0, URZ, PT ;  /* 0x00000000003f782f */ /* 0x000fe20003800000 */
[----:B------:R-:W-:Y:S01]  /*0030*/  BSSY B0, `(.L_x_0) ;  /* 0x000000f000007945 */ /* 0x000fe20003800000 */
[--C-:B0-----:R-:W-:Y:S02]  /*0040*/  SHF.R.U32.HI R0, RZ, 0x5, R2.reuse ;  /* 0x00000005ff007819 */ /* 0x101fe40000011602 */
[----:B------:R-:W-:-:S03]  /*0050*/  SHF.R.U32.HI R4, RZ, 0x7, R2 ;  /* 0x00000007ff047819 */ /* 0x000fc60000011602 */
[----:B------:R-:W0:Y:S04]  /*0060*/  SHFL.IDX PT, R3, R0, RZ, 0x1f ;  /* 0x00001fff00037589 */ /* 0x000e2800000e0000 */
[----:B------:R1:W2:Y:S01]  /*0070*/  SHFL.IDX PT, R7, R4, RZ, 0x1f ;  /* 0x00001fff04077589 */ /* 0x0002a200000e0000 */
[----:B0-----:R-:W-:-:S13]  /*0080*/  ISETP.NE.OR P0, PT, R3, RZ, !P0 ;  /* 0x000000ff0300720c */ /* 0x001fda0004705670 */
[----:B-12---:R-:W-:Y:S05]  /*0090*/  @P0 BRA `(.L_x_1) ;  /* 0x0000000000200947 */ /* 0x006fea0003800000 */
[----:B------:R-:W-:Y:S02]  /*00a0*/  ULDC.64 UR4, c[0x0][0x198] ;  /* 0x0000660000047ab9 */ /* 0x000fe40000000a00 */
[----:B------:R-:W-:Y:S02]  /*00b0*/  UIADD3 UR6, UP0, UR4, 0xf0, URZ ;  /* 0x000000f004067890 */ /* 0x000fe4000ff1e03f */
[----:B------:R-:W-:Y:S02]  /*00c0*/  UIADD3 UR4, UP1, UR4, 0x1f0, URZ ;  /* 0x000001f004047890 */ /* 0x000fe4000ff3e03f */
[----:B------:R-:W-:Y:S02]  /*00d0*/  UIADD3.X UR7, URZ, UR5, URZ, UP0, !UPT ;  /* 0x000000053f077290 */ /* 0x000fe400087fe43f */
[----:B------:R-:W-:-:S07]  /*00e0*/  UIADD3.X UR5, URZ, UR5, URZ, UP1, !UPT ;  /* 0x000000053f057290 */ /* 0x000fce0008ffe43f */
[----:B------:R0:W-:Y:S02]  /*00f0*/  UTMACCTL.PF [UR6] ;  /* 0x00000000060079b9 */ /* 0x0001e40008040000 */
[----:B------:R0:W-:Y:S02]  /*0100*/  UTMACCTL.PF [UR4] ;  /* 0x00000000040079b9 */ /* 0x0001e40008040000 */
[----:B0-----:R-:W-:Y:S01]  /*0110*/  NOP ;  /* 0x0000000000007918 */ /* 0x001fe20000000000 */
.L_x_1:
[----:B------:R-:W-:Y:S05]  /*0120*/  BSYNC B0 ;  /* 0x0000000000007941 */ /* 0x000fea0003800000 */
.L_x_0:
[----:B------:R-:W0:Y:S02]  /*0130*/  SHFL.IDX PT, R4, R0, RZ, 0x1f ;  /* 0x00001fff00047589 */ /* 0x000e2400000e0000 */
[----:B0-----:R-:W-:-:S13]  /*0140*/  ISETP.NE.AND P0, PT, R4, RZ, PT ;  /* 0x000000ff0400720c */ /* 0x001fda0003f05270 */
[----:B------:R-:W-:Y:S05]  /*0150*/  @P0 BRA `(.L_x_2) ;  /* 0x0000000000580947 */ /* 0x000fea0003800000 */
[----:B------:R-:W0:Y:S01]  /*0160*/  S2UR UR8, SR_CgaCtaId ;  /* 0x00000000000879c3 */ /* 0x000e220000008800 */
[----:B------:R-:W-:Y:S01]  /*0170*/  UMOV UR4, 0x400 ;  /* 0x0000040000047882 */ /* 0x000fe20000000000 */
[----:B------:R-:W-:Y:S01]  /*0180*/  UMOV UR5, 0x1 ;  /* 0x0000000100057882 */ /* 0x000fe20000000000 */
[----:B------:R-:W-:Y:S01]  /*0190*/  UMOV UR6, 0x100 ;  /* 0x0000010000067882 */ /* 0x000fe20000000000 */
[----:B------:R-:W-:Y:S01]  /*01a0*/  ELECT P0, URZ, PT ;  /* 0x00000000003f782f */ /* 0x000fe20003800000 */
[----:B------:R-:W-:-:S04]  /*01b0*/  UIADD3 UR6, -UR6, 0x100000, URZ ;  /* 0x0010000006067890 */ /* 0x000fc8000fffe13f */
[----:B------:R-:W-:Y:S02]  /*01c0*/  USHF.L.U32 UR7, UR6, 0xb, URZ ;  /* 0x0000000b06077899 */ /* 0x000fe4000800063f */
[----:B------:R-:W-:Y:S02]  /*01d0*/  USHF.L.U32 UR6, UR6, 0x1, URZ ;  /* 0x0000000106067899 */ /* 0x000fe4000800063f */
[----:B0-----:R-:W-:Y:S02]  /*01e0*/  ULEA UR8, UR8, UR4, 0x18 ;  /* 0x0000000408087291 */ /* 0x001fe4000f8ec03f */
[----:B------:R-:W-:-:S04]  /*01f0*/  UIADD3 UR4, -UR5, 0x100000, URZ ;  /* 0x0010000005047890 */ /* 0x000fc8000fffe13f */
[----:B------:R-:W-:Y:S02]  /*0200*/  USHF.L.U32 UR5, UR4, 0xb, URZ ;  /* 0x0000000b04057899 */ /* 0x000fe4000800063f */
[----:B------:R-:W-:Y:S01]  /*0210*/  USHF.L.U32 UR4, UR4, 0x1, URZ ;  /* 0x0000000104047899 */ /* 0x000fe2000800063f */
[----:B------:R-:W0:Y:S11]  /*0220*/  FENCE.VIEW.ASYNC.S ;  /* 0x00000000000073c6 */ /* 0x000e360000000000 */
[----:B0-----:R0:W1:Y:S01]  /*0230*/  SYNCS.EXCH.64 URZ, [UR8], UR4 ;  /* 0x00000004083f75b2 */ /* 0x0010620008000100 */
[----:B------:R0:W2:Y:S01]  /*0240*/  SYNCS.EXCH.64 URZ, [UR8+0x20], UR6 ;  /* 0x00002006083f75b2 */ /* 0x0000a20008000100 */
[----:B------:R0:W3:Y:S01]  /*0250*/  SYNCS.EXCH.64 URZ, [UR8+0x8], UR4 ;  /* 0x00000804083f75b2 */ /* 0x0000e20008000100 */
[----:B------:R0:W4:Y:S01]  /*0260*/  SYNCS.EXCH.64 URZ, [UR8+0x28], UR6 ;  /* 0x00002806083f75b2 */ /* 0x0001220008000100 */
[----:B------:R0:W0:Y:S01]  /*0270*/  SYNCS.EXCH.64 URZ, [UR8+0x10], UR4 ;  /* 0x00001004083f75b2 */ /* 0x0000220008000100 */
[----:B------:R0:W0:Y:S01]  /*0280*/  SYNCS.EXCH.64 URZ, [UR8+0x30], UR6 ;  /* 0x00003006083f75b2 */ /* 0x0000220008000100 */
[----:B------:R0:W0:Y:S01]  /*0290*/  SYNCS.EXCH.64 URZ, [UR8+0x18], UR4 ;  /* 0x00001804083f75b2 */ /* 0x0000220008000100 */
[----:B------:R0:W0:Y:S01]  /*02a0*/  SYNCS.EXCH.64 URZ, [UR8+0x38], UR6 ;  /* 0x00003806083f75b2 */ /* 0x0000220008000100 */
[----:B------:R-:W-:Y:S01]  /*02b0*/  NOP ;  /* 0x0000000000007918 */ /* 0x000fe20000000000 */
.L_x_2:
[----:B------:R-:W5:Y:S01]  /*02c0*/  SHFL.IDX PT, R0, R0, RZ, 0x1f ;  /* 0x00001fff00007589 */ /* 0x000f6200000e0000 */
[----:B------:R-:W1:Y:S01]  /*02d0*/  LDC R4, c[0x0][0x65c] ;  /* 0x00019700ff047b82 */ /* 0x000e620000000800 */
[----:B------:R-:W-:Y:S02]  /*02e0*/  ELECT P0, URZ, PT ;  /* 0x00000000003f782f */ /* 0x000fe40003800000 */
[----:B------:R-:W-:Y:S01]  /*02f0*/  ISETP.NE.AND P2, PT, R7, RZ, PT ;  /* 0x000000ff0700720c */ /* 0x000fe20003f45270 */
[----:B------:R-:W2:Y:S01]  /*0300*/  S2R R8, SR_CTAID.Y ;  /* 0x0000000000087919 */ /* 0x000ea20000002600 */
[----:B0-----:R-:W-:Y:S01]  /*0310*/  UMOV UR4, 0x20 ;  /* 0x0000002000047882 */ /* 0x001fe20000000000 */
[----:B------:R-:W-:Y:S01]  /*0320*/  NOP ;  /* 0x0000000000007918 */ /* 0x000fe20000000000 */
[----:B------:R-:W-:Y:S01]  /*0330*/  NOP ;  /* 0x0000000000007918 */ /* 0x000fe20000000000 */
[----:B------:R-:W0:Y:S01]  /*0340*/  S2R R6, SR_CTAID.X ;  /* 0x0000000000067919 */ /* 0x000e220000002500 */
[----:B-----5:R-:W-:-:S02]  /*0350*/  ISETP.NE.OR P0, PT, R0, RZ, !P0 ;  /* 0x000000ff0000720c */ /* 0x020fc40004705670 */
[----:B-1----:R-:W-:Y:S02]  /*0360*/  ISETP.NE.AND P4, PT, R4, 0x1, PT ;  /* 0x000000010400780c */ /* 0x002fe40003f85270 */
[----:B------:R-:W-:-:S04]  /*0370*/  SHF.R.S32.HI R4, RZ, 0x1f, R3 ;  /* 0x0000001fff047819 */ /* 0x000fc80000011403 */
[----:B------:R-:W-:-:S04]  /*0380*/  LEA.HI R4, R4, R3, RZ, 0x2 ;  /* 0x0000000304047211 */ /* 0x000fc800078f10ff */
[----:B------:R-:W-:Y:S01]  /*0390*/  LOP3.LUT R4, R4, 0xfffffffc, RZ, 0xc0, !PT ;  /* 0xfffffffc04047812 */ /* 0x000fe200078ec0ff */
[----:B------:R-:W-:Y:S01]  /*03a0*/  VOTEU.ALL UP0, P0 ;  /* 0x00000000003f7886 */ /* 0x000fe20000000000 */
[----:B------:R-:W-:Y:S01]  /*03b0*/  VOTEU.ALL UP1, P0 ;  /* 0x00000000003f7886 */ /* 0x000fe20000020000 */
[----:B------:R-:W0:Y:S01]  /*03c0*/  @P4 LDC R9, c[0x0][0x10] ;  /* 0x00000400ff094b82 */ /* 0x000e220000000800 */
[----:B------:R-:W-:Y:S02]  /*03d0*/  @P4 IMAD.MOV.U32 R5, RZ, RZ, RZ ;  /* 0x000000ffff054224 */ /* 0x000fe400078e00ff */
[----:B------:R-:W-:Y:S01]  /*03e0*/  IMAD.IADD R3, R3, 0x1, -R4 ;  /* 0x0000000103037824 */ /* 0x000fe200078e0a04 */
[----:B------:R-:W-:Y:S01]  /*03f0*/  @!UP0 UMOV UR6, 0x400 ;  /* 0x0000040000068882 */ /* 0x000fe20000000000 */
[----:B------:R-:W-:-:S04]  /*0400*/  @!UP0 UIADD3 UR4, -UR4, 0x100000, URZ ;  /* 0x0010000004048890 */ /* 0x000fc8000fffe13f */
[----:B------:R-:W-:Y:S02]  /*0410*/  @!UP0 USHF.L.U32 UR5, UR4, 0xb, URZ ;  /* 0x0000000b04058899 */ /* 0x000fe4000800063f */
[----:B------:R-:W-:Y:S01]  /*0420*/  @!UP0 USHF.L.U32 UR4, UR4, 0x1, URZ ;  /* 0x0000000104048899 */ /* 0x000fe2000800063f */
[----:B--2---:R-:W-:Y:S01]  /*0430*/  @P4 IMAD.MOV.U32 R4, RZ, RZ, R8 ;  /* 0x000000ffff044224 */ /* 0x004fe200078e0008 */
[----:B------:R-:W1:Y:S01]  /*0440*/  @!UP0 S2UR UR7, SR_CgaCtaId ;  /* 0x00000000000789c3 */ /* 0x000e620000008800 */
[----:B------:R-:W-:-:S07]  /*0450*/  @P4 IMAD.MOV.U32 R13, RZ, RZ, RZ ;  /* 0x000000ffff0d4224 */ /* 0x000fce00078e00ff */
[----:B------:R-:W2:Y:S01]  /*0460*/  @!P4 LDC R11, c[0x0][0xc] ;  /* 0x00000300ff0bcb82 */ /* 0x000ea20000000800 */
[----:B0-----:R-:W-:-:S04]  /*0470*/  @P4 IMAD.WIDE.U32 R4, R6, R9, R4 ;  /* 0x0000000906044225 */ /* 0x001fc800078e0004 */
[----:B------:R-:W-:Y:S02]  /*0480*/  VIADD R9, R7, 0xffffffff ;  /* 0xffffffff07097836 */ /* 0x000fe40000000000 */
[----:B------:R-:W-:Y:S01]  /*0490*/  @P4 IMAD.MOV.U32 R0, RZ, RZ, R4 ;  /* 0x000000ffff004224 */ /* 0x000fe200078e0004 */
[----:B-1----:R-:W-:Y:S02]  /*04a0*/  @!UP0 ULEA UR6, UR7, UR6, 0x18 ;  /* 0x0000000607068291 */ /* 0x002fe4000f8ec03f */
[----:B------:R-:W-:Y:S01]  /*04b0*/  ISETP.GE.U32.AND P1, PT, R9, 0x2, PT ;  /* 0x000000020900780c */ /* 0x000fe20003f26070 */
[----:B------:R-:W-:Y:S01]  /*04c0*/  VOTEU.ALL UP0, P0 ;  /* 0x00000000003f7886 */ /* 0x000fe20000000000 */
[----:B------:R-:W-:Y:S01]  /*04d0*/  ISETP.NE.AND P0, PT, R3, 0x3, PT ;  /* 0x000000030300780c */ /* 0x000fe20003f05270 */
[----:B------:R-:W-:-:S03]  /*04e0*/  @P4 IMAD.IADD R5, R5, 0x1, R13 ;  /* 0x0000000105054824 */ /* 0x000fc600078e020d */
[----:B------:R-:W-:-:S04]  /*04f0*/  ISETP.EQ.OR P0, PT, R3, RZ, !P0 ;  /* 0x000000ff0300720c */ /* 0x000fc80004702670 */
[----:B------:R-:W-:Y:S01]  /*0500*/  ISETP.EQ.AND P0, PT, R7, RZ, P0 ;  /* 0x000000ff0700720c */ /* 0x000fe20000702270 */
[----:B------:R-:W-:Y:S01]  /*0510*/  IMAD.MOV.U32 R7, RZ, RZ, RZ ;  /* 0x000000ffff077224 */ /* 0x000fe200078e00ff */
[----:B------:R-:W0:Y:S02]  /*0520*/  FENCE.VIEW.ASYNC.S ;  /* 0x00000000000073c6 */ /* 0x000e240000000000 */
[----:B0-----:R0:W3:Y:S01]  /*0530*/  @!UP0 SYNCS.EXCH.64 URZ, [UR6+0x50], UR4 ;  /* 0x00005004063f85b2 */ /* 0x0010e20008000100 */
[----:B------:R-:W-:Y:S01]  /*0540*/  SEL R4, RZ, 0x1, !P0 ;  /* 0x00000001ff047807 */ /* 0x000fe20004000000 */
[----:B--2---:R-:W-:-:S03]  /*0550*/  @!P4 IMAD.WIDE.U32 R10, R11, R8, R6 ;  /* 0x000000080b0ac225 */ /* 0x004fc600078e0006 */
[----:B------:R-:W-:Y:S01]  /*0560*/  SEL R4, R4, 0x2, P1 ;  /* 0x0000000204047807 */ /* 0x000fe20000800000 */
[----:B------:R-:W-:Y:S02]  /*0570*/  @!P4 IMAD.MOV.U32 R0, RZ, RZ, R10 ;  /* 0x000000ffff00c224 */ /* 0x000fe400078e000a */
[----:B------:R-:W-:Y:S01]  /*0580*/  @!P4 IMAD.MOV.U32 R5, RZ, RZ, R11 ;  /* 0x000000ffff05c224 */ /* 0x000fe200078e000b */
[----:B------:R0:W3:Y:S01]  /*0590*/  @!UP1 SYNCS.EXCH.64 URZ, [UR6+0x58], UR4 ;  /* 0x00005804063f95b2 */ /* 0x0000e20008000100 */
[----:B------:R-:W-:Y:S01]  /*05a0*/  NOP ;  /* 0x0000000000007918 */ /* 0x000fe20000000000 */
[----:B---34-:R-:W-:Y:S06]  /*05b0*/  BAR.SYNC.DEFER_BLOCKING 0x0 ;  /* 0x0000000000007b1d */ /* 0x018fec0000010000 */
[----:B------:R-:W-:Y:S05]  /*05c0*/  @!P2 BRA `(.L_x_3) ;  /* 0x00000050001ca947 */ /* 0x000fea0003800000 */
[----:B------:R-:W-:-:S13]  /*05d0*/  ISETP.GT.U32.AND P0, PT, R9, 0x1, PT ;  /* 0x000000010900780c */ /* 0x000fda0003f04070 */
[----:B0-----:R-:W-:Y:S05]  /*05e0*/  @P0 EXIT ;  /* 0x000000000000094d */ /* 0x001fea0003800000 */
[----:B------:R-:W-:Y:S01]  /*05f0*/  ULDC.64 UR4, c[0x0][0x650] ;  /* 0x0001940000047ab9 */ /* 0x000fe20000000a00 */
[----:B------:R-:W-:Y:S01]  /*0600*/  PRMT R9, RZ, 0x7610, R9 ;  /* 0x00007610ff097816 */ /* 0x000fe20000000009 */
[----:B------:R-:W-:Y:S01]  /*0610*/  IMAD.MOV.U32 R12, RZ, RZ, -0x1 ;  /* 0xffffffffff0c7424 */ /* 0x000fe200078e00ff */
[----:B------:R-:W-:Y:S01]  /*0620*/  ISETP.GE.U32.AND P0, PT, R0, UR4, PT ;  /* 0x0000000400007c0c */ /* 0x000fe2000bf06070 */
[----:B------:R-:W-:Y:S02]  /*0630*/  IMAD.MOV.U32 R13, RZ, RZ, -0x1 ;  /* 0xffffffffff0d7424 */ /* 0x000fe400078e00ff */
[----:B------:R-:W-:Y:S01]  /*0640*/  IMAD.MOV.U32 R69, RZ, RZ, -0x1 ;  /* 0xffffffffff457424 */ /* 0x000fe200078e00ff */
[----:B------:R-:W-:-:S13]  /*0650*/  ISETP.GE.U32.AND.EX P0, PT, R5, UR5, PT, P0 ;  /* 0x0000000505007c0c */ /* 0x000fda000bf06100 */
[----:B------:R-:W-:Y:S05]  /*0660*/  @P0 BRA `(.L_x_4) ;  /* 0x0000000400600947 */ /* 0x000fea0003800000 */
[----:B------:R-:W0:Y:S01]  /*0670*/  LDC.64 R16, c[0x0][0x628] ;  /* 0x00018a00ff107b82 */ /* 0x000e220000000a00 */
[----:B------:R-:W-:Y:S02]  /*0680*/  IMAD.MOV.U32 R10, RZ, RZ, R0 ;  /* 0x000000ffff0a7224 */ /* 0x000fe400078e0000 */
[----:B------:R-:W-:-:S05]  /*0690*/  IMAD.MOV.U32 R11, RZ, RZ, R5 ;  /* 0x000000ffff0b7224 */ /* 0x000fca00078e0005 */
[----:B------:R-:W1:Y:S08]  /*06a0*/  LDC R18, c[0x0][0x630] ;  /* 0x00018c00ff127b82 */ /* 0x000e700000000800 */
[----:B------:R-:W2:Y:S01]  /*06b0*/  LDC.64 R20, c[0x0][0x620] ;  /* 0x00018800ff147b82 */ /* 0x000ea20000000a00 */
[----:B0-----:R-:W-:-:S04]  /*06c0*/  ISETP.NE.U32.AND P0, PT, R16, RZ, PT ;  /* 0x000000ff1000720c */ /* 0x001fc80003f05070 */
[----:B------:R-:W-:-:S13]  /*06d0*/  ISETP.NE.AND.EX P0, PT, R17, RZ, PT, P0 ;  /* 0x000000ff1100720c */ /* 0x000fda0003f05300 */
[----:B-12---:R-:W-:Y:S05]  /*06e0*/  @!P0 BRA `(.L_x_5) ;  /* 0x0000000000288947 */ /* 0x006fea0003800000 */
[----:B------:R-:W0:Y:S02]  /*06f0*/  LDC R3, c[0x0][0x634] ;  /* 0x00018d00ff037b82 */ /* 0x000e240000000800 */
[----:B0-----:R-:W-:-:S05]  /*0700*/  IADD3 R3, P0, R0, R3, RZ ;  /* 0x0000000300037210 */ /* 0x001fca0007f1e0ff */
[----:B------:R-:W-:-:S04]  /*0710*/  IMAD.X R9, RZ, RZ, R5, P0 ;  /* 0x000000ffff097224 */ /* 0x000fc800000e0605 */
[----:B------:R-:W-:-:S04]  /*0720*/  IMAD.WIDE.U32 R10, R9, R16, RZ ;  /* 0x00000010090a7225 */ /* 0x000fc800078e00ff */
[----:B------:R-:W-:-:S04]  /*0730*/  IMAD.WIDE.U32 R12, P0, R3, R17, R10 ;  /* 0x00000011030c7225 */ /* 0x000fc8000780000a */
[----:B------:R-:W-:-:S04]  /*0740*/  IMAD.WIDE.U32 R10, R3, R16, RZ ;  /* 0x00000010030a7225 */ /* 0x000fc800078e00ff */
[----:B------:R-:W-:Y:S01]  /*0750*/  IMAD.X R15, RZ, RZ, RZ, P0 ;  /* 0x000000ffff0f7224 */ /* 0x000fe200000e06ff */
[----:B------:R-:W-:Y:S01]  /*0760*/  IADD3 RZ, P0, R11, R12, RZ ;  /* 0x0000000c0bff7210 */ /* 0x000fe20007f1e0ff */
[----:B------:R-:W-:-:S04]  /*0770*/  IMAD.MOV.U32 R14, RZ, RZ, R13 ;  /* 0x000000ffff0e7224 */ /* 0x000fc800078e000d */
[----:B------:R-:W-:-:S08]  /*0780*/  IMAD.WIDE.U32.X R10, R9, R17, R14, P0 ;  /* 0x00000011090a7225 */ /* 0x000fd000000e040e */
.L_x_5:
[-CC-:B------:R-:W-:Y:S01]  /*0790*/  SHF.R.U64 R69, R10, R18.reuse, R11.reuse ;  /* 0x000000120a457219 */ /* 0x180fe2000000120b */
[----:B------:R-:W0:Y:S01]  /*07a0*/  LDC.64 R22, c[0x0][0x640] ;  /* 0x00019000ff167b82 */ /* 0x000e220000000a00 */
[----:B------:R-:W-:Y:S01]  /*07b0*/  SHF.R.U32.HI R7, RZ, R18, R11 ;  /* 0x00000012ff077219 */ /* 0x000fe2000001160b */
[----:B------:R-:W-:Y:S01]  /*07c0*/  ULDC UR4, c[0x0][0x150] ;  /* 0x0000540000047ab9 */ /* 0x000fe20000000800 */
[----:B------:R-:W-:Y:S01]  /*07d0*/  IADD3 R9, P0, RZ, -R69, RZ ;  /* 0x80000045ff097210 */ /* 0x000fe20007f1e0ff */
[----:B------:R-:W-:Y:S01]  /*07e0*/  IMAD.MOV.U32 R10, RZ, RZ, R0 ;  /* 0x000000ffff0a7224 */ /* 0x000fe200078e0000 */
[----:B------:R-:W-:Y:S01]  /*07f0*/  I2FP.F32.U32 R3, R6 ;  /* 0x0000000600037245 */ /* 0x000fe20000201000 */
[----:B------:R-:W-:Y:S02]  /*0800*/  IMAD.MOV.U32 R11, RZ, RZ, R5 ;  /* 0x000000ffff0b7224 */ /* 0x000fe400078e0005 */
[----:B------:R-:W1:Y:S01]  /*0810*/  LDC R14, c[0x0][0x618] ;  /* 0x00018600ff0e7b82 */ /* 0x000e620000000800 */
[----:B------:R-:W-:-:S02]  /*0820*/  IMAD.X R13, RZ, RZ, ~R7, P0 ;  /* 0x000000ffff0d7224 */ /* 0x000fc400000e0e07 */
[----:B------:R-:W-:Y:S01]  /*0830*/  FMUL R3, R3, UR4 ;  /* 0x0000000403037c20 */ /* 0x000fe20008400000 */
[----:B------:R-:W-:Y:S01]  /*0840*/  IMAD.WIDE.U32 R10, R9, R20, R10 ;  /* 0x00000014090a7225 */ /* 0x000fe200078e000a */
[----:B------:R-:W-:-:S03]  /*0850*/  ULDC UR4, c[0x0][0x154] ;  /* 0x0000550000047ab9 */ /* 0x000fc60000000800 */
[----:B------:R-:W-:Y:S01]  /*0860*/  IMAD R12, R13, R20, RZ ;  /* 0x000000140d0c7224 */ /* 0x000fe200078e02ff */
[----:B------:R-:W2:Y:S01]  /*0870*/  LDC R7, c[0x0][0x144] ;  /* 0x00005100ff077b82 */ /* 0x000ea20000000800 */
[----:B------:R-:W3:Y:S01]  /*0880*/  F2I.U32.TRUNC.NTZ R3, R3 ;  /* 0x0000000300037305 */ /* 0x000ee2000020f000 */
[----:B------:R-:W-:Y:S02]  /*0890*/  IMAD.MOV.U32 R13, RZ, RZ, -0x1 ;  /* 0xffffffffff0d7424 */ /* 0x000fe400078e00ff */
[----:B------:R-:W-:-:S04]  /*08a0*/  IMAD R9, R9, R21, R12 ;  /* 0x0000001509097224 */ /* 0x000fc800078e020c */
[----:B------:R-:W4:Y:S01]  /*08b0*/  LDC R18, c[0x0][0x608] ;  /* 0x00018200ff127b82 */ /* 0x000f220000000800 */
[----:B------:R-:W-:Y:S01]  /*08c0*/  IMAD.IADD R11, R11, 0x1, R9 ;  /* 0x000000010b0b7824 */ /* 0x000fe200078e0209 */
[----:B0-----:R-:W-:Y:S02]  /*08d0*/  ISETP.NE.U32.AND P0, PT, R22, RZ, PT ;  /* 0x000000ff1600720c */ /* 0x001fe40003f05070 */
[----:B------:R-:W-:Y:S02]  /*08e0*/  I2FP.F32.U32 R9, R8 ;  /* 0x0000000800097245 */ /* 0x000fe40000201000 */
[----:B------:R-:W-:Y:S02]  /*08f0*/  ISETP.NE.AND.EX P0, PT, R23, RZ, PT, P0 ;  /* 0x000000ff1700720c */ /* 0x000fe40003f05300 */
[----:B------:R-:W0:Y:S01]  /*0900*/  LDC R12, c[0x0][0x658] ;  /* 0x00019600ff0c7b82 */ /* 0x000e220000000800 */
[-C--:B-1----:R-:W-:Y:S01]  /*0910*/  SHF.R.U64 R16, R10, R14.reuse, R11 ;  /* 0x0000000e0a107219 */ /* 0x082fe2000000120b */
[----:B---3--:R-:W-:Y:S01]  /*0920*/  IMAD.MOV R10, RZ, RZ, -R3 ;  /* 0x000000ffff0a7224 */ /* 0x008fe200078e0a03 */
[----:B------:R-:W-:-:S05]  /*0930*/  SHF.R.U32.HI R11, RZ, R14, R11 ;  /* 0x0000000eff0b7219 */ /* 0x000fca000001160b */
[----:B------:R-:W1:Y:S01]  /*0940*/  LDC R17, c[0x0][0x148] ;  /* 0x00005200ff117b82 */ /* 0x000e620000000800 */
[----:B--2---:R-:W-:Y:S02]  /*0950*/  IMAD R3, R7, R10, R6 ;  /* 0x0000000a07037224 */ /* 0x004fe400078e0206 */
[----:B------:R-:W-:-:S04]  /*0960*/  FMUL R7, R9, UR4 ;  /* 0x0000000409077c20 */ /* 0x000fc80008400000 */
[----:B------:R2:W3:Y:S01]  /*0970*/  F2I.U32.TRUNC.NTZ R15, R7 ;  /* 0x00000007000f7305 */ /* 0x0004e2000020f000 */
[----:B------:R-:W1:Y:S01]  /*0980*/  LDC R21, c[0x0][0x600] ;  /* 0x00018000ff157b82 */ /* 0x000e620000000800 */
[-CC-:B----4-:R-:W-:Y:S02]  /*0990*/  SHF.R.U64 R27, R16, R18.reuse, R11.reuse ;  /* 0x00000012101b7219 */ /* 0x190fe4000000120b */
[----:B------:R-:W-:Y:S01]  /*09a0*/  SHF.R.U32.HI R9, RZ, R18, R11 ;  /* 0x00000012ff097219 */ /* 0x000fe2000001160b */
[----:B------:R-:W-:-:S04]  /*09b0*/  IMAD.MOV.U32 R11, RZ, RZ, 0x1 ;  /* 0x00000001ff0b7424 */ /* 0x000fc800078e00ff */
[----:B------:R-:W4:Y:S01]  /*09c0*/  LDC R20, c[0x0][0x648] ;  /* 0x00019200ff147b82 */ /* 0x000f220000000800 */
[-C--:B0-----:R-:W-:Y:S02]  /*09d0*/  SHF.L.U32 R6, R13, R12.reuse, RZ ;  /* 0x0000000c0d067219 */ /* 0x081fe400000006ff */
[-CC-:B------:R-:W-:Y:S02]  /*09e0*/  SHF.R.U64 R18, R27, R12.reuse, R9.reuse ;  /* 0x0000000c1b127219 */ /* 0x180fe40000001209 */
[----:B------:R-:W-:Y:S02]  /*09f0*/  SHF.R.U32.HI R19, RZ, R12, R9 ;  /* 0x0000000cff137219 */ /* 0x000fe40000011609 */
[----:B------:R-:W-:Y:S01]  /*0a00*/  LOP3.LUT R14, RZ, R6, RZ, 0x33, !PT ;  /* 0x00000006ff0e7212 */ /* 0x000fe200078e33ff */
[----:B------:R-:W0:Y:S01]  /*0a10*/  LDC R25, c[0x0][0x638] ;  /* 0x00018e00ff197b82 */ /* 0x000e220000000800 */
[----:B------:R-:W-:Y:S01]  /*0a20*/  SHF.L.U32 R9, R11, R12, RZ ;  /* 0x0000000c0b097219 */ /* 0x000fe200000006ff */
[----:B------:R-:W-:-:S02]  /*0a30*/  IMAD.MOV.U32 R6, RZ, RZ, R18 ;  /* 0x000000ffff067224 */ /* 0x000fc400078e0012 */
[----:B--2---:R-:W-:-:S04]  /*0a40*/  IMAD.MOV.U32 R7, RZ, RZ, R19 ;  /* 0x000000ffff077224 */ /* 0x004fc800078e0013 */
[----:B------:R-:W2:Y:S01]  /*0a50*/  LDC R24, c[0x0][0x610] ;  /* 0x00018400ff187b82 */ /* 0x000ea20000000800 */
[----:B---3--:R-:W-:Y:S05]  /*0a60*/  @!P0 BRA `(.L_x_6) ;  /* 0x0000000000288947 */ /* 0x008fea0003800000 */
[----:B------:R-:W3:Y:S02]  /*0a70*/  LDC R13, c[0x0][0x64c] ;  /* 0x00019300ff0d7b82 */ /* 0x000ee40000000800 */
[----:B---3--:R-:W-:-:S05]  /*0a80*/  IADD3 R13, P0, R18, R13, RZ ;  /* 0x0000000d120d7210 */ /* 0x008fca0007f1e0ff */
        /* <DEDUP_REMOVED lines=8> */
.L_x_6:
[----:B----4-:R-:W-:Y:S01]  /*0b10*/  SHF.R.U64 R6, R6, R20, R7 ;  /* 0x0000001406067219 */ /* 0x010fe20000001207 */
[----:B-1----:R-:W-:Y:S01]  /*0b20*/  VIADD R7, R21, 0xffffffff ;  /* 0xffffffff15077836 */ /* 0x002fe20000000000 */
[----:B------:R-:W-:Y:S01]  /*0b30*/  LOP3.LUT R14, R27, R14, RZ, 0xc0, !PT ;  /* 0x0000000e1b0e7212 */ /* 0x000fe200078ec0ff */
[----:B------:R-:W-:Y:S02]  /*0b40*/  IMAD.MOV R15, RZ, RZ, -R15 ;  /* 0x000000ffff0f7224 */ /* 0x000fe400078e0a0f */
[----:B------:R-:W-:Y:S01]  /*0b50*/  IMAD.MOV R10, RZ, RZ, -R6 ;  /* 0x000000ffff0a7224 */ /* 0x000fe200078e0a06 */
[----:B------:R-:W-:Y:S01]  /*0b60*/  LOP3.LUT R7, R16, R7, RZ, 0xc0, !PT ;  /* 0x0000000710077212 */ /* 0x000fe200078ec0ff */
[----:B------:R-:W-:Y:S02]  /*0b70*/  IMAD R14, R9, R6, R14 ;  /* 0x00000006090e7224 */ /* 0x000fe400078e020e */
[----:B------:R-:W-:Y:S02]  /*0b80*/  @P4 IMAD R3, R17, R15, R8 ;  /* 0x0000000f11034224 */ /* 0x000fe400078e0208 */
[----:B0-----:R-:W-:-:S02]  /*0b90*/  IMAD R6, R10, R25, R18 ;  /* 0x000000190a067224 */ /* 0x001fc400078e0212 */
[----:B--2---:R-:W-:Y:S02]  /*0ba0*/  IMAD R3, R14, R24, R3 ;  /* 0x000000180e037224 */ /* 0x004fe400078e0203 */
[----:B------:R-:W-:Y:S02]  /*0bb0*/  IMAD R6, R6, R21, R7 ;  /* 0x0000001506067224 */ /* 0x000fe400078e0207 */
[----:B------:R-:W-:-:S03]  /*0bc0*/  IMAD.MOV.U32 R9, RZ, RZ, 0x1 ;  /* 0x00000001ff097424 */ /* 0x000fc600078e00ff */
[----:B------:R-:W-:Y:S02]  /*0bd0*/  SEL R13, R6, R3, !P4 ;  /* 0x00000003060d7207 */ /* 0x000fe40006000000 */
[----:B------:R-:W-:-:S07]  /*0be0*/  SEL R12, R3, R6, !P4 ;  /* 0x00000006030c7207 */ /* 0x000fce0006000000 */
.L_x_4:
[----:B------:R-:W-:-:S08]  /*0bf0*/  NOP ;  /* 0x0000000000007918 */ /* 0x000fd00000000000 */
[----:B------:R-:W0:Y:S02]  /*0c00*/  USETMAXREG.TRY_ALLOC.CTAPOOL UP0, 0xe8 ;  /* 0x000000e8000079c8 */ /* 0x000e240008000600 */
[----:B0-----:R-:W-:-:S13]  /*0c10*/  PLOP3.LUT P0, PT, PT, PT, UP0, 0x80, 0x0 ;  /* 0x000000000000781c */ /* 0x001fda0003f0f008 */
[----:B------:R-:W-:Y:S05]  /*0c20*/  @!P0 BRA `(.L_x_4) ;  /* 0xfffffffc00f08947 */ /* 0x000fea000383ffff */
[----:B------:R-:W-:Y:S01]  /*0c30*/  ULDC.64 UR4, c[0x0][0x598] ;  /* 0x0001660000047ab9 */ /* 0x000fe20000000a00 */
[----:B------:R-:W-:Y:S01]  /*0c40*/  ULDC.64 UR20, c[0x0][0x208] ;  /* 0x0000820000147ab9 */ /* 0x000fe20000000a00 */
[----:B------:R-:W-:-:S04]  /*0c50*/  ISETP.NE.U32.AND P0, PT, RZ, UR4, PT ;  /* 0x00000004ff007c0c */ /* 0x000fc8000bf05070 */
[----:B------:R-:W-:-:S13]  /*0c60*/  ISETP.NE.AND.EX P0, PT, RZ, UR5, PT, P0 ;  /* 0x00000005ff007c0c */ /* 0x000fda000bf05300 */
[----:B------:R-:W-:Y:S05]  /*0c70*/  @!P0 BRA `(.L_x_7) ;  /* 0x00000000001c8947 */ /* 0x000fea0003800000 */
[----:B------:R-:W0:Y:S02]  /*0c80*/  LDC.64 R6, c[0x0][0x598] ;  /* 0x00016600ff067b82 */ /* 0x000e240000000a00 */
[----:B0-----:R-:W2:Y:S02]  /*0c90*/  LDG.E.64 R6, desc[UR20][R6.64] ;  /* 0x0000001406067981 */ /* 0x001ea4000c1e1b00 */
[----:B--2---:R-:W-:-:S04]  /*0ca0*/  ISETP.NE.U32.AND P0, PT, R6, RZ, PT ;  /* 0x000000ff0600720c */ /* 0x004fc80003f05070 */
[----:B------:R-:W-:-:S13]  /*0cb0*/  ISETP.NE.AND.EX P0, PT, R7, RZ, PT, P0 ;  /* 0x000000ff0700720c */ /* 0x000fda0003f05300 */
[----:B------:R-:W-:Y:S05]  /*0cc0*/  @!P0 BRA `(.L_x_7) ;  /* 0x0000000000088947 */ /* 0x000fea0003800000 */
[----:B------:R0:W5:Y:S01]  /*0cd0*/  LD.E R3, desc[UR20][R6.64] ;  /* 0x0000001406037980 */ /* 0x000162000c101900 */
[----:B------:R-:W-:Y:S05]  /*0ce0*/  BRA `(.L_x_8) ;  /* 0x0000000000207947 */ /* 0x000fea0003800000 */
.L_x_7:
[----:B------:R-:W-:Y:S02]  /*0cf0*/  ULDC.64 UR4, c[0x0][0x588] ;  /* 0x0001620000047ab9 */ /* 0x000fe40000000a00 */
[----:B------:R-:W-:-:S04]  /*0d00*/  ISETP.NE.U32.AND P0, PT, RZ, UR4, PT ;  /* 0x00000004ff007c0c */ /* 0x000fc8000bf05070 */
[----:B------:R-:W-:-:S13]  /*0d10*/  ISETP.NE.AND.EX P0, PT, RZ, UR5, PT, P0 ;  /* 0x00000005ff007c0c */ /* 0x000fda000bf05300 */
[----:B------:R-:W-:Y:S05]  /*0d20*/  @!P0 BRA `(.L_x_9) ;  /* 0x00000000000c8947 */ /* 0x000fea0003800000 */
[----:B------:R-:W0:Y:S02]  /*0d30*/  LDC.64 R6, c[0x0][0x588] ;  /* 0x00016200ff067b82 */ /* 0x000e240000000a00 */
[----:B0-----:R1:W5:Y:S01]  /*0d40*/  LDG.E R3, desc[UR20][R6.64] ;  /* 0x0000001406037981 */ /* 0x001362000c1e1900 */
[----:B------:R-:W-:Y:S05]  /*0d50*/  BRA `(.L_x_8) ;  /* 0x0000000000047947 */ /* 0x000fea0003800000 */
.L_x_9:
[----:B------:R-:W2:Y:S02]  /*0d60*/  LDC R3, c[0x0][0x580] ;  /* 0x00016000ff037b82 */ /* 0x000ea40000000800 */
.L_x_8:
[----:B------:R-:W-:Y:S02]  /*0d70*/  ULDC.64 UR4, c[0x0][0x5a0] ;  /* 0x0001680000047ab9 */ /* 0x000fe40000000a00 */
[----:B------:R-:W-:-:S04]  /*0d80*/  ISETP.NE.U32.AND P0, PT, RZ, UR4, PT ;  /* 0x00000004ff007c0c */ /* 0x000fc8000bf05070 */
[----:B------:R-:W-:-:S13]  /*0d90*/  ISETP.NE.AND.EX P0, PT, RZ, UR5, PT, P0 ;  /* 0x00000005ff007c0c */ /* 0x000fda000bf05300 */
[----:B------:R-:W-:Y:S05]  /*0da0*/  @!P0 BRA `(.L_x_10) ;  /* 0x00000000001c8947 */ /* 0x000fea0003800000 */
[----:B01----:R-:W0:Y:S02]  /*0db0*/  LDC.64 R6, c[0x0][0x5a0] ;  /* 0x00016800ff067b82 */ /* 0x003e240000000a00 */
[----:B0-----:R-:W3:Y:S02]  /*0dc0*/  LDG.E.64 R6, desc[UR20][R6.64] ;  /* 0x0000001406067981 */ /* 0x001ee4000c1e1b00 */
[----:B---3--:R-:W-:-:S04]  /*0dd0*/  ISETP.NE.U32.AND P0, PT, R6, RZ, PT ;  /* 0x000000ff0600720c */ /* 0x008fc80003f05070 */
[----:B------:R-:W-:-:S13]  /*0de0*/  ISETP.NE.AND.EX P0, PT, R7, RZ, PT, P0 ;  /* 0x000000ff0700720c */ /* 0x000fda0003f05300 */
[----:B------:R-:W-:Y:S05]  /*0df0*/  @!P0 BRA `(.L_x_10) ;  /* 0x0000000000088947 */ /* 0x000fea0003800000 */
[----:B------:R0:W5:Y:S01]  /*0e00*/  LD.E R10, desc[UR20][R6.64] ;  /* 0x00000014060a7980 */ /* 0x000162000c101900 */
[----:B------:R-:W-:Y:S05]  /*0e10*/  BRA `(.L_x_11) ;  /* 0x0000000000207947 */ /* 0x000fea0003800000 */
.L_x_10:
[----:B------:R-:W-:Y:S02]  /*0e20*/  ULDC.64 UR4, c[0x0][0x590] ;  /* 0x0001640000047ab9 */ /* 0x000fe40000000a00 */
[----:B------:R-:W-:-:S04]  /*0e30*/  ISETP.NE.U32.AND P0, PT, RZ, UR4, PT ;  /* 0x00000004ff007c0c */ /* 0x000fc8000bf05070 */
[----:B------:R-:W-:-:S13]  /*0e40*/  ISETP.NE.AND.EX P0, PT, RZ, UR5, PT, P0 ;  /* 0x00000005ff007c0c */ /* 0x000fda000bf05300 */
[----:B------:R-:W-:Y:S05]  /*0e50*/  @!P0 BRA `(.L_x_12) ;  /* 0x00000000000c8947 */ /* 0x000fea0003800000 */
[----:B------:R-:W3:Y:S02]  /*0e60*/  LDC.64 R10, c[0x0][0x590] ;  /* 0x00016400ff0a7b82 */ /* 0x000ee40000000a00 */
[----:B---3--:R3:W5:Y:S01]  /*0e70*/  LDG.E R10, desc[UR20][R10.64] ;  /* 0x000000140a0a7981 */ /* 0x008762000c1e1900 */
[----:B------:R-:W-:Y:S05]  /*0e80*/  BRA `(.L_x_11) ;  /* 0x0000000000047947 */ /* 0x000fea0003800000 */
.L_x_12:
[----:B------:R-:W4:Y:S02]  /*0e90*/  LDC R10, c[0x0][0x584] ;  /* 0x00016100ff0a7b82 */ /* 0x000f240000000800 */
.L_x_11:
[----:B------:R-:W-:-:S13]  /*0ea0*/  LOP3.LUT P0, RZ, R9, 0xff, RZ, 0xc0, !PT ;  /* 0x000000ff09ff7812 */ /* 0x000fda000780c0ff */
[----:B------:R-:W-:Y:S05]  /*0eb0*/  @!P0 EXIT ;  /* 0x000000000000894d */ /* 0x000fea0003800000 */
[----:B------:R-:W-:Y:S01]  /*0ec0*/  ULDC UR4, c[0x0][0x28c] ;  /* 0x0000a30000047ab9 */ /* 0x000fe20000000800 */
[----:B------:R-:W-:Y:S01]  /*0ed0*/  LOP3.LUT R80, R4, 0x1, RZ, 0xfc, !PT ;  /* 0x0000000104507812 */ /* 0x000fe200078efcff */
[----:B------:R-:W-:-:S04]  /*0ee0*/  UIADD3 UR4, UR4, 0xff, URZ ;  /* 0x000000ff04047890 */ /* 0x000fc8000fffe03f */
[----:B------:R-:W-:-:S04]  /*0ef0*/  USHF.R.S32.HI UR5, URZ, 0x1f, UR4 ;  /* 0x0000001f3f057899 */ /* 0x000fc80008011404 */
[----:B------:R-:W-:-:S03]  /*0f00*/  ULEA.HI UR5, UR5, UR4, URZ, 0x8 ;  /* 0x0000000405057291 */ /* 0x000fc6000f8f403f */
[----:B------:R-:W-:Y:S01]  /*0f10*/  UMOV UR4, URZ ;  /* 0x0000003f00047c82 */ /* 0x000fe20008000000 */
[----:B------:R-:W-:-:S03]  /*0f20*/  USHF.R.S32.HI UR9, URZ, 0x8, UR5 ;  /* 0x000000083f097899 */ /* 0x000fc60008011405 */
[----:B------:R-:W-:-:S09]  /*0f30*/  UMOV UR5, URZ ;  /* 0x0000003f00057c82 */ /* 0x000fd20008000000 */
.L_x_101:
[----:B01----:R-:W-:Y:S01]  /*0f40*/  LOP3.LUT R6, R2, 0x80, RZ, 0xc0, !PT ;  /* 0x0000008002067812 */ /* 0x003fe200078ec0ff */
[----:B------:R-:W0:Y:S01]  /*0f50*/  S2UR UR13, SR_CgaCtaId ;  /* 0x00000000000d79c3 */ /* 0x000e220000008800 */
[----:B------:R-:W-:Y:S01]  /*0f60*/  UMOV UR12, 0x400 ;  /* 0x00000400000c7882 */ /* 0x000fe20000000000 */
[----:B------:R-:W-:Y:S01]  /*0f70*/  UMOV UR6, URZ ;  /* 0x0000003f00067c82 */ /* 0x000fe20008000000 */
[----:B------:R-:W-:Y:S01]  /*0f80*/  SHF.R.U32.HI R6, RZ, 0x7, R6 ;  /* 0x00000007ff067819 */ /* 0x000fe20000011606 */
[----:B------:R-:W-:Y:S01]  /*0f90*/  UMOV UR7, URZ ;  /* 0x0000003f00077c82 */ /* 0x000fe20008000000 */
[----:B------:R-:W-:Y:S01]  /*0fa0*/  CS2R R14, SRZ ;  /* 0x00000000000e7805 */ /* 0x000fe2000001ff00 */
[----:B---3--:R-:W-:Y:S01]  /*0fb0*/  IMAD.MOV.U32 R11, RZ, RZ, RZ ;  /* 0x000000ffff0b7224 */ /* 0x008fe200078e00ff */
[----:B------:R-:W-:Y:S01]  /*0fc0*/  CS2R R18, SRZ ;  /* 0x0000000000127805 */ /* 0x000fe2000001ff00 */
[----:B------:R-:W1:Y:S01]  /*0fd0*/  LDC R7, c[0x0][0x28c] ;  /* 0x0000a300ff077b82 */ /* 0x000e620000000800 */
[----:B------:R-:W3:Y:S01]  /*0fe0*/  SHFL.IDX PT, R6, R6, RZ, 0x1f ;  /* 0x00001fff06067589 */ /* 0x000ee200000e0000 */
[----:B------:R-:W-:-:S02]  /*0ff0*/  CS2R R20, SRZ ;  /* 0x0000000000147805 */ /* 0x000fc4000001ff00 */
[----:B------:R-:W-:Y:S02]  /*1000*/  CS2R R22, SRZ ;  /* 0x0000000000167805 */ /* 0x000fe4000001ff00 */
[----:B------:R-:W-:Y:S02]  /*1010*/  CS2R R56, SRZ ;  /* 0x0000000000387805 */ /* 0x000fe4000001ff00 */
[----:B------:R-:W-:Y:S02]  /*1020*/  CS2R R58, SRZ ;  /* 0x00000000003a7805 */ /* 0x000fe4000001ff00 */
[----:B------:R-:W-:Y:S02]  /*1030*/  CS2R R60, SRZ ;  /* 0x00000000003c7805 */ /* 0x000fe4000001ff00 */
[----:B------:R-:W-:Y:S02]  /*1040*/  CS2R R62, SRZ ;  /* 0x00000000003e7805 */ /* 0x000fe4000001ff00 */
[----:B------:R-:W-:-:S02]  /*1050*/  CS2R R64, SRZ ;  /* 0x0000000000407805 */ /* 0x000fc4000001ff00 */
[----:B------:R-:W-:Y:S01]  /*1060*/  CS2R R66, SRZ ;  /* 0x0000000000427805 */ /* 0x000fe2000001ff00 */
[----:B------:R-:W-:Y:S01]  /*1070*/  IMAD.MOV.U32 R68, RZ, RZ, RZ ;  /* 0x000000ffff447224 */ /* 0x000fe200078e00ff */
[----:B------:R-:W-:Y:S02]  /*1080*/  CS2R R70, SRZ ;  /* 0x0000000000467805 */ /* 0x000fe4000001ff00 */
[----:B------:R-:W-:Y:S02]  /*1090*/  CS2R R72, SRZ ;  /* 0x0000000000487805 */ /* 0x000fe4000001ff00 */
[----:B------:R-:W-:Y:S02]  /*10a0*/  CS2R R74, SRZ ;  /* 0x00000000004a7805 */ /* 0x000fe4000001ff00 */
[----:B------:R-:W-:Y:S02]  /*10b0*/  CS2R R76, SRZ ;  /* 0x00000000004c7805 */ /* 0x000fe4000001ff00 */
[----:B------:R-:W-:Y:S01]  /*10c0*/  CS2R R78, SRZ ;  /* 0x00000000004e7805 */ /* 0x000fe2000001ff00 */
[----:B------:R-:W-:Y:S01]  /*10d0*/  IMAD.U32 R9, RZ, RZ, UR4 ;  /* 0x00000004ff097e24 */ /* 0x000fe2000f8e00ff */
[----:B------:R-:W-:-:S02]  /*10e0*/  CS2R R24, SRZ ;  /* 0x0000000000187805 */ /* 0x000fc4000001ff00 */
[----:B------:R-:W-:Y:S02]  /*10f0*/  CS2R R26, SRZ ;  /* 0x00000000001a7805 */ /* 0x000fe4000001ff00 */
[----:B------:R-:W-:Y:S02]  /*1100*/  CS2R R28, SRZ ;  /* 0x00000000001c7805 */ /* 0x000fe4000001ff00 */
[----:B------:R-:W-:Y:S02]  /*1110*/  CS2R R30, SRZ ;  /* 0x00000000001e7805 */ /* 0x000fe4000001ff00 */
[----:B------:R-:W-:Y:S02]  /*1120*/  CS2R R32, SRZ ;  /* 0x0000000000207805 */ /* 0x000fe4000001ff00 */
[----:B------:R-:W-:Y:S02]  /*1130*/  CS2R R34, SRZ ;  /* 0x0000000000227805 */ /* 0x000fe4000001ff00 */
[----:B------:R-:W-:-:S02]  /*1140*/  CS2R R36, SRZ ;  /* 0x0000000000247805 */ /* 0x000fc4000001ff00 */
[----:B-1----:R-:W-:Y:S02]  /*1150*/  ISETP.GE.AND P0, PT, R7, 0x1, PT ;  /* 0x000000010700780c */ /* 0x002fe40003f06270 */
[----:B------:R-:W-:Y:S02]  /*1160*/  CS2R R38, SRZ ;  /* 0x0000000000267805 */ /* 0x000fe4000001ff00 */
[----:B---3--:R-:W-:Y:S02]  /*1170*/  R2UR UR8, R6 ;  /* 0x00000000060872ca */ /* 0x008fe400000e0000 */
[----:B------:R-:W-:Y:S02]  /*1180*/  CS2R R40, SRZ ;  /* 0x0000000000287805 */ /* 0x000fe4000001ff00 */
[----:B------:R-:W-:Y:S02]  /*1190*/  CS2R R42, SRZ ;  /* 0x00000000002a7805 */ /* 0x000fe4000001ff00 */
[----:B------:R-:W-:-:S02]  /*11a0*/  CS2R R44, SRZ ;  /* 0x00000000002c7805 */ /* 0x000fc4000001ff00 */
[----:B------:R-:W-:Y:S02]  /*11b0*/  CS2R R46, SRZ ;  /* 0x00000000002e7805 */ /* 0x000fe4000001ff00 */
[----:B------:R-:W-:Y:S02]  /*11c0*/  CS2R R48, SRZ ;  /* 0x0000000000307805 */ /* 0x000fe4000001ff00 */
[----:B------:R-:W-:Y:S02]  /*11d0*/  CS2R R50, SRZ ;  /* 0x0000000000327805 */ /* 0x000fe4000001ff00 */
[----:B------:R-:W-:Y:S02]  /*11e0*/  CS2R R52, SRZ ;  /* 0x0000000000347805 */ /* 0x000fe4000001ff00 */
[----:B------:R-:W-:Y:S01]  /*11f0*/  CS2R R54, SRZ ;  /* 0x0000000000367805 */ /* 0x000fe2000001ff00 */
[----:B------:R-:W-:-:S04]  /*1200*/  ULEA.HI UR10, UR8, UR8, URZ, 0x1 ;  /* 0x00000008080a7291 */ /* 0x000fc8000f8f083f */
[----:B------:R-:W-:Y:S02]  /*1210*/  ULOP3.LUT UR11, UR10, 0x7fffe, URZ, 0xc0, !UPT ;  /* 0x0007fffe0a0b7892 */ /* 0x000fe4000f8ec03f */
[----:B0-----:R-:W-:Y:S02]  /*1220*/  ULEA UR10, UR13, UR12, 0x18 ;  /* 0x0000000c0d0a7291 */ /* 0x001fe4000f8ec03f */
[----:B------:R-:W-:Y:S01]  /*1230*/  UIADD3 UR11, UR8, -UR11, URZ ;  /* 0x8000000b080b7290 */ /* 0x000fe2000fffe03f */
[----:B------:R-:W-:Y:S02]  /*1240*/  UMOV UR12, UR5 ;  /* 0x00000005000c7c82 */ /* 0x000fe40008000000 */
[----:B------:R-:W-:Y:S01]  /*1250*/  UMOV UR8, URZ ;  /* 0x0000003f00087c82 */ /* 0x000fe20008000000 */
[----:B------:R-:W-:-:S04]  /*1260*/  ULEA UR11, UR11, UR10, 0xd ;  /* 0x0000000a0b0b7291 */ /* 0x000fc8000f8e683f */
[----:B------:R-:W-:-:S04]  /*1270*/  UIADD3 UR11, UR11, 0x100, URZ ;  /* 0x000001000b0b7890 */ /* 0x000fc8000fffe03f */
[----:B------:R-:W-:-:S04]  /*1280*/  USHF.R.U32.HI UR11, URZ, 0x4, UR11 ;  /* 0x000000043f0b7899 */ /* 0x000fc8000801160b */
[----:B------:R-:W-:Y:S01]  /*1290*/  ULOP3.LUT UR11, UR11, 0x3fff, URZ, 0xc0, !UPT ;  /* 0x00003fff0b0b7892 */ /* 0x000fe2000f8ec03f */
[----:B--2-45:R-:W-:Y:S11]  /*12a0*/  @!P0 BRA `(.L_x_13) ;  /* 0x0000000400f08947 */ /* 0x034ff60003800000 */
[----:B------:R-:W-:-:S13]  /*12b0*/  ISETP.NE.AND P1, PT, R80, 0x3, PT ;  /* 0x000000035000780c */ /* 0x000fda0003f25270 */
[----:B------:R-:W-:Y:S05]  /*12c0*/  @!P1 BRA `(.L_x_14) ;  /* 0x0000000000049947 */ /* 0x000fea0003800000 */
[----:B------:R-:W-:Y:S01]  /*12d0*/  BPT.TRAP 0x1 ;  /* 0x000000040000795c */ /* 0x000fe20000300000 */
.L_x_14:
[----:B------:R-:W-:Y:S01]  /*12e0*/  ULEA UR6, UR5, UR10, 0x3 ;  /* 0x0000000a05067291 */ /* 0x000fe2000f8e183f */
[----:B------:R-:W-:-:S05]  /*12f0*/  IMAD.U32 R6, RZ, RZ, UR4 ;  /* 0x00000004ff067e24 */ /* 0x000fca000f8e00ff */
[----:B------:R-:W-:-:S04]  /*1300*/  SHF.L.U32 R6, R6, 0x1f, RZ ;  /* 0x0000001f06067819 */ /* 0x000fc800000006ff */
[----:B------:R0:W1:Y:S01]  /*1310*/  SYNCS.PHASECHK.TRANS64.TRYWAIT P0, [UR6], R6 ;  /* 0x00000006ff0075a7 */ /* 0x0000620008000146 */
[----:B------:R-:W-:Y:S05]  /*1320*/  @!P1 BRA `(.L_x_15) ;  /* 0x0000000000049947 */ /* 0x000fea0003800000 */
[----:B------:R-:W-:Y:S01]  /*1330*/  BPT.TRAP 0x1 ;  /* 0x000000040000795c */ /* 0x000fe20000300000 */
.L_x_15:
[----:B-1----:R-:W-:Y:S05]  /*1340*/  @P0 BRA `(.L_x_16) ;  /* 0x0000000000080947 */ /* 0x002fea0003800000 */
[----:B------:R-:W1:Y:S02]  /*1350*/  SYNCS.PHASECHK.TRANS64.TRYWAIT P0, [UR6], R6 ;  /* 0x00000006ff0075a7 */ /* 0x000e640008000146 */
[----:B-1----:R-:W-:Y:S05]  /*1360*/  @!P0 BRA `(.L_x_17) ;  /* 0x0000005800808947 */ /* 0x002fea0003800000 */
.L_x_16:
[----:B------:R-:W-:Y:S01]  /*1370*/  UIADD3 UR6, UR10, 0x20100, URZ ;  /* 0x000201000a067890 */ /* 0x000fe2000fffe03f */
[----:B------:R-:W-:Y:S01]  /*1380*/  WARPGROUP.ARRIVE ;  /* 0x00000000000079c5 */ /* 0x000fe20000000000 */
[----:B------:R-:W-:Y:S01]  /*1390*/  ULOP3.LUT UR8, UR11, 0x10000, URZ, 0xfc, !UPT ;  /* 0x000100000b087892 */ /* 0x000fe2000f8efc3f */
[----:B------:R-:W-:Y:S01]  /*13a0*/  CS2R R14, SRZ ;  /* 0x00000000000e7805 */ /* 0x000fe2000001ff00 */
[----:B------:R-:W-:Y:S01]  /*13b0*/  USHF.R.U32.HI UR6, URZ, 0x4, UR6 ;  /* 0x000000043f067899 */ /* 0x000fe20008011606 */
[----:B------:R-:W-:Y:S01]  /*13c0*/  IMAD.MOV.U32 R11, RZ, RZ, RZ ;  /* 0x000000ffff0b7224 */ /* 0x000fe200078e00ff */
[----:B------:R-:W-:Y:S01]  /*13d0*/  UMOV UR13, 0x40000040 ;  /* 0x40000040000d7882 */ /* 0x000fe20000000000 */
[----:B------:R-:W-:Y:S01]  /*13e0*/  UMOV UR15, 0x40000040 ;  /* 0x40000040000f7882 */ /* 0x000fe20000000000 */
[----:B------:R-:W-:Y:S01]  /*13f0*/  ULOP3.LUT UR6, UR6, 0x3fff, URZ, 0xc0, !UPT ;  /* 0x00003fff06067892 */ /* 0x000fe2000f8ec03f */
[----:B------:R-:W-:Y:S02]  /*1400*/  CS2R R18, SRZ ;  /* 0x0000000000127805 */ /* 0x000fe4000001ff00 */
[----:B------:R-:W-:-:S02]  /*1410*/  CS2R R20, SRZ ;  /* 0x0000000000147805 */ /* 0x000fc4000001ff00 */
[----:B------:R-:W-:Y:S01]  /*1420*/  CS2R R22, SRZ ;  /* 0x0000000000167805 */ /* 0x000fe2000001ff00 */
[----:B------:R-:W-:Y:S01]  /*1430*/  ULOP3.LUT UR7, UR6, 0x10000, URZ, 0xfc, !UPT ;  /* 0x0001000006077892 */ /* 0x000fe2000f8efc3f */
[----:B------:R-:W-:Y:S01]  /*1440*/  CS2R R56, SRZ ;  /* 0x0000000000387805 */ /* 0x000fe2000001ff00 */
[----:B------:R-:W-:Y:S01]  /*1450*/  ULEA UR6, UR5, UR8, 0xb ;  /* 0x0000000805067291 */ /* 0x000fe2000f8e583f */
[----:B------:R-:W-:Y:S01]  /*1460*/  CS2R R58, SRZ ;  /* 0x00000000003a7805 */ /* 0x000fe2000001ff00 */
[----:B------:R-:W-:Y:S01]  /*1470*/  ULEA UR7, UR5, UR7, 0xa ;  /* 0x0000000705077291 */ /* 0x000fe2000f8e503f */
[----:B------:R-:W-:Y:S02]  /*1480*/  CS2R R60, SRZ ;  /* 0x00000000003c7805 */ /* 0x000fe4000001ff00 */
[----:B------:R-:W-:Y:S02]  /*1490*/  CS2R R62, SRZ ;  /* 0x00000000003e7805 */ /* 0x000fe4000001ff00 */
[----:B------:R-:W-:-:S02]  /*14a0*/  CS2R R64, SRZ ;  /* 0x0000000000407805 */ /* 0x000fc4000001ff00 */
[----:B------:R-:W-:Y:S01]  /*14b0*/  CS2R R66, SRZ ;  /* 0x0000000000427805 */ /* 0x000fe2000001ff00 */
[----:B------:R-:W-:Y:S01]  /*14c0*/  UMOV UR12, UR6 ;  /* 0x00000006000c7c82 */ /* 0x000fe20008000000 */
[----:B------:R-:W-:Y:S01]  /*14d0*/  IMAD.MOV.U32 R68, RZ, RZ, RZ ;  /* 0x000000ffff447224 */ /* 0x000fe200078e00ff */
[----:B------:R-:W-:Y:S01]  /*14e0*/  UMOV UR14, UR7 ;  /* 0x00000007000e7c82 */ /* 0x000fe20008000000 */
[----:B------:R-:W-:Y:S01]  /*14f0*/  CS2R R70, SRZ ;  /* 0x0000000000467805 */ /* 0x000fe2000001ff00 */
[----:B------:R-:W-:Y:S01]  /*1500*/  QGMMA.64x64x32.F32.E4M3.E4M3 R24, gdesc[UR12], RZ, !UPT ;  /* 0x00e000000c1879f3 */ /* 0x000fe2000c7008ff */
[----:B------:R-:W-:Y:S01]  /*1510*/  UIADD3 UR12, UR6, 0x2, URZ ;  /* 0x00000002060c7890 */ /* 0x000fe2000fffe03f */
[----:B------:R-:W-:Y:S01]  /*1520*/  CS2R R72, SRZ ;  /* 0x0000000000487805 */ /* 0x000fe2000001ff00 */
[----:B------:R-:W-:Y:S01]  /*1530*/  UIADD3 UR14, UR7, 0x2, URZ ;  /* 0x00000002070e7890 */ /* 0x000fe2000fffe03f */
[----:B------:R-:W-:Y:S01]  /*1540*/  CS2R R74, SRZ ;  /* 0x00000000004a7805 */ /* 0x000fe2000001ff00 */
[----:B------:R-:W-:Y:S01]  /*1550*/  UMOV UR13, 0x40000040 ;  /* 0x40000040000d7882 */ /* 0x000fe20000000000 */
[----:B------:R-:W-:Y:S01]  /*1560*/  UMOV UR15, 0x40000040 ;  /* 0x40000040000f7882 */ /* 0x000fe20000000000 */
[----:B------:R-:W-:-:S02]  /*1570*/  CS2R R76, SRZ ;  /* 0x00000000004c7805 */ /* 0x000fc4000001ff00 */
[----:B------:R-:W-:-:S03]  /*1580*/  CS2R R78, SRZ ;  /* 0x00000000004e7805 */ /* 0x000fc6000001ff00 */
[----:B------:R-:W-:Y:S01]  /*1590*/  QGMMA.64x64x32.F32.E4M3.E4M3 R24, gdesc[UR12], R24 ;  /* 0x00e000000c1879f3 */ /* 0x000fe20008700818 */
[----:B------:R-:W-:Y:S02]  /*15a0*/  UIADD3 UR12, UR6, 0x4, URZ ;  /* 0x00000004060c7890 */ /* 0x000fe4000fffe03f */
[----:B------:R-:W-:Y:S01]  /*15b0*/  UIADD3 UR14, UR7, 0x4, URZ ;  /* 0x00000004070e7890 */ /* 0x000fe2000fffe03f */
[----:B------:R-:W-:Y:S01]  /*15c0*/  UMOV UR13, 0x40000040 ;  /* 0x40000040000d7882 */ /* 0x000fe20000000000 */
[----:B------:R-:W-:-:S07]  /*15d0*/  UMOV UR15, 0x40000040 ;  /* 0x40000040000f7882 */ /* 0x000fce0000000000 */
        /* <DEDUP_REMOVED lines=23> */
[----:B------:R-:W-:Y:S01]  /*1750*/  ULDC UR7, c[0x0][0x50c] ;  /* 0x0001430000077ab9 */ /* 0x000fe20000000800 */
[----:B------:R-:W-:Y:S01]  /*1760*/  UMOV UR13, 0x40000040 ;  /* 0x40000040000d7882 */ /* 0x000fe20000000000 */
[----:B------:R-:W-:Y:S01]  /*1770*/  UISETP.NE.AND UP0, UPT, UR7, 0x8, UPT ;  /* 0x000000080700788c */ /* 0x000fe2000bf05270 */
[----:B------:R-:W-:Y:S01]  /*1780*/  UMOV UR15, 0x40000040 ;  /* 0x40000040000f7882 */ /* 0x000fe20000000000 */
[----:B------:R-:W-:Y:S02]  /*1790*/  UMOV UR6, 0x8 ;  /* 0x0000000800067882 */ /* 0x000fe40000000000 */
[----:B------:R-:W-:-:S06]  /*17a0*/  USEL UR7, URZ, 0x1, UP0 ;  /* 0x000000013f077887 */ /* 0x000fcc0008000000 */
[----:B------:R-:W-:Y:S01]  /*17b0*/  ISETP.NE.AND P0, PT, RZ, UR7, PT ;  /* 0x00000007ff007c0c */ /* 0x000fe2000bf05270 */
[----:B------:R-:W-:-:S12]  /*17c0*/  QGMMA.64x64x32.F32.E4M3.E4M3 R24, gdesc[UR12], R24, gsb0 ;  /* 0x00e000000c1879f3 */ /* 0x000fd80008000818 */
[----:B------:R-:W-:Y:S05]  /*17d0*/  @!P0 BRA `(.L_x_18) ;  /* 0x0000000000888947 */ /* 0x000fea0003800000 */
[----:B------:R-:W-:Y:S02]  /*17e0*/  WARPGROUP.DEPBAR.LE gsb0, 0x0 ;  /* 0x00008000000079c5 */ /* 0x000fe40000010000 */
[----:B------:R-:W-:-:S01]  /*17f0*/  FADD R79, RZ, R24 ;  /* 0x00000018ff4f7221 */ /* 0x000fc20000000000 */
[----:B------:R-:W-:Y:S01]  /*1800*/  FADD R78, RZ, R25 ;  /* 0x00000019ff4e7221 */ /* 0x000fe20000000000 */
        /* <DEDUP_REMOVED lines=30> */
[----:B------:R-:W-:-:S06]  /*19f0*/  UMOV UR6, URZ ;  /* 0x0000003f00067c82 */ /* 0x000fcc0008000000 */
.L_x_18:
[----:B------:R-:W-:-:S04]  /*1a00*/  UIADD3 UR12, UR5, 0x1, URZ ;  /* 0x00000001050c7890 */ /* 0x000fc8000fffe03f */
[----:B------:R-:W-:-:S04]  /*1a10*/  UISETP.NE.AND UP0, UPT, UR12, 0x4, UPT ;  /* 0x000000040c00788c */ /* 0x000fc8000bf05270 */
[----:B------:R-:W-:Y:S02]  /*1a20*/  USEL UR8, URZ, 0x1, UP0 ;  /* 0x000000013f087887 */ /* 0x000fe40008000000 */
[----:B------:R-:W-:Y:S02]  /*1a30*/  USEL UR12, UR12, URZ, UP0 ;  /* 0x0000003f0c0c7287 */ /* 0x000fe40008000000 */
[----:B------:R-:W-:-:S06]  /*1a40*/  ULOP3.LUT UR8, UR4, UR8, URZ, 0x3c, !UPT ;  /* 0x0000000804087292 */ /* 0x000fcc000f8e3c3f */
[----:B------:R-:W-:Y:S01]  /*1a50*/  IMAD.U32 R9, RZ, RZ, UR8 ;  /* 0x00000008ff097e24 */ /* 0x000fe2000f8e00ff */
[----:B------:R-:W-:-:S06]  /*1a60*/  UMOV UR8, 0x1 ;  /* 0x0000000100087882 */ /* 0x000fcc0000000000 */
.L_x_13:
[----:B------:R-:W-:-:S04]  /*1a70*/  UISETP.LT.AND UP0, UPT, UR9, 0x1, UPT ;  /* 0x000000010900788c */ /* 0x000fc8000bf01270 */
[----:B------:R-:W-:-:S04]  /*1a80*/  USEL UR13, UR9, 0x1, UP0 ;  /* 0x00000001090d7887 */ /* 0x000fc80008000000 */
[----:B------:R-:W-:-:S04]  /*1a90*/  UIADD3 UR13, UR9, -UR13, URZ ;  /* 0x8000000d090d7290 */ /* 0x000fc8000fffe03f */
[----:B------:R-:W-:-:S06]  /*1aa0*/  UISETP.GE.AND UP0, UPT, UR13, 0x1, UPT ;  /* 0x000000010d00788c */ /* 0x000fcc000bf06270 */
[----:B------:R-:W-:-:S13]  /*1ab0*/  PLOP3.LUT P0, PT, PT, PT, UP0, 0x80, 0x0 ;  /* 0x000000000000781c */ /* 0x000fda0003f0f008 */
[----:B------:R-:W-:Y:S05]  /*1ac0*/  @!P0 BRA `(.L_x_19) ;  /* 0x0000000800048947 */ /* 0x000fea0003800000 */
[----:B01----:R-:W-:Y:S01]  /*1ad0*/  IMAD.U32 R6, RZ, RZ, UR13 ;  /* 0x0000000dff067e24 */ /* 0x003fe2000f8e00ff */
[----:B------:R-:W-:Y:S01]  /*1ae0*/  UMOV UR13, UR5 ;  /* 0x00000005000d7c82 */ /* 0x000fe20008000000 */
[----:B------:R-:W-:-:S05]  /*1af0*/  ULDC UR14, c[0x0][0x50c] ;  /* 0x00014300000e7ab9 */ /* 0x000fca0000000800 */
.L_x_27:
[----:B------:R-:W-:-:S13]  /*1b00*/  ISETP.NE.AND P1, PT, R80, 0x3, PT ;  /* 0x000000035000780c */ /* 0x000fda0003f25270 */
[----:B01----:R-:W-:Y:S05]  /*1b10*/  @!P1 BRA `(.L_x_20) ;  /* 0x0000000000049947 */ /* 0x003fea0003800000 */
[----:B------:R-:W-:Y:S01]  /*1b20*/  BPT.TRAP 0x1 ;  /* 0x000000040000795c */ /* 0x000fe20000300000 */
.L_x_20:
[----:B------:R-:W0:Y:S01]  /*1b30*/  S2UR UR15, SR_CgaCtaId ;  /* 0x00000000000f79c3 */ /* 0x000e220000008800 */
[----:B------:R-:W-:Y:S01]  /*1b40*/  UMOV UR10, 0x400 ;  /* 0x00000400000a7882 */ /* 0x000fe20000000000 */
[----:B------:R-:W-:Y:S01]  /*1b50*/  SHF.L.U32 R7, R9, 0x1f, RZ ;  /* 0x0000001f09077819 */ /* 0x000fe200000006ff */
[----:B0-----:R-:W-:-:S04]  /*1b60*/  ULEA UR10, UR15, UR10, 0x18 ;  /* 0x0000000a0f0a7291 */ /* 0x001fc8000f8ec03f */
[----:B------:R-:W-:-:S09]  /*1b70*/  ULEA UR15, UR12, UR10, 0x3 ;  /* 0x0000000a0c0f7291 */ /* 0x000fd2000f8e183f */
[----:B------:R0:W1:Y:S01]  /*1b80*/  SYNCS.PHASECHK.TRANS64.TRYWAIT P0, [UR15], R7 ;  /* 0x00000007ff0075a7 */ /* 0x000062000800014f */
[----:B------:R-:W-:Y:S05]  /*1b90*/  @!P1 BRA `(.L_x_21) ;  /* 0x0000000000049947 */ /* 0x000fea0003800000 */
[----:B------:R-:W-:Y:S01]  /*1ba0*/  BPT.TRAP 0x1 ;  /* 0x000000040000795c */ /* 0x000fe20000300000 */
.L_x_21:
[----:B-1----:R-:W-:Y:S05]  /*1bb0*/  @P0 BRA `(.L_x_22) ;  /* 0x0000000000080947 */ /* 0x002fea0003800000 */
[----:B------:R-:W1:Y:S02]  /*1bc0*/  SYNCS.PHASECHK.TRANS64.TRYWAIT P0, [UR15], R7 ;  /* 0x00000007ff0075a7 */ /* 0x000e64000800014f */
[----:B-1----:R-:W-:Y:S05]  /*1bd0*/  @!P0 BRA `(.L_x_23) ;  /* 0x00000050007c8947 */ /* 0x002fea0003800000 */
.L_x_22:
[----:B------:R-:W-:Y:S01]  /*1be0*/  UIADD3 UR15, UR10, 0x20100, URZ ;  /* 0x000201000a0f7890 */ /* 0x000fe2000fffe03f */
[----:B------:R-:W-:Y:S01]  /*1bf0*/  WARPGROUP.ARRIVE ;  /* 0x00000000000079c5 */ /* 0x000fe20000000000 */
[----:B------:R-:W-:Y:S02]  /*1c00*/  UISETP.NE.AND UP0, UPT, UR7, URZ, UPT ;  /* 0x0000003f0700728c */ /* 0x000fe4000bf05270 */
[----:B------:R-:W-:Y:S02]  /*1c10*/  USHF.R.U32.HI UR15, URZ, 0x4, UR15 ;  /* 0x000000043f0f7899 */ /* 0x000fe4000801160f */
[----:B------:R-:W-:Y:S02]  /*1c20*/  USEL UR8, UR8, URZ, !UP0 ;  /* 0x0000003f08087287 */ /* 0x000fe4000c000000 */
[----:B------:R-:W-:Y:S02]  /*1c30*/  ULOP3.LUT UR15, UR15, 0x3fff, URZ, 0xc0, !UPT ;  /* 0x00003fff0f0f7892 */ /* 0x000fe4000f8ec03f */
[----:B------:R-:W-:-:S02]  /*1c40*/  UISETP.NE.U32.AND UP0, UPT, UR8, URZ, UPT ;  /* 0x0000003f0800728c */ /* 0x000fc4000bf05070 */
[----:B------:R-:W-:Y:S02]  /*1c50*/  ULOP3.LUT UR7, UR11, 0x10000, URZ, 0xfc, !UPT ;  /* 0x000100000b077892 */ /* 0x000fe4000f8efc3f */
[----:B------:R-:W-:Y:S02]  /*1c60*/  ULOP3.LUT UR8, UR15, 0x10000, URZ, 0xfc, !UPT ;  /* 0x000100000f087892 */ /* 0x000fe4000f8efc3f */
[----:B------:R-:W-:Y:S02]  /*1c70*/  ULEA UR7, UR12, UR7, 0xb ;  /* 0x000000070c077291 */ /* 0x000fe4000f8e583f */
[----:B------:R-:W-:Y:S01]  /*1c80*/  ULEA UR8, UR12, UR8, 0xa ;  /* 0x000000080c087291 */ /* 0x000fe2000f8e503f */
[----:B------:R-:W-:Y:S01]  /*1c90*/  UMOV UR17, 0x40000040 ;  /* 0x4000004000117882 */ /* 0x000fe20000000000 */
[----:B------:R-:W-:Y:S01]  /*1ca0*/  UMOV UR19, 0x40000040 ;  /* 0x4000004000137882 */ /* 0x000fe20000000000 */
[----:B------:R-:W-:Y:S02]  /*1cb0*/  UIADD3 UR6, UR6, 0x8, URZ ;  /* 0x0000000806067890 */ /* 0x000fe4000fffe03f */
[----:B------:R-:W-:-:S02]  /*1cc0*/  UMOV UR16, UR7 ;  /* 0x0000000700107c82 */ /* 0x000fc40008000000 */
[----:B------:R-:W-:Y:S02]  /*1cd0*/  UMOV UR18, UR8 ;  /* 0x0000000800127c82 */ /* 0x000fe40008000000 */
[----:B------:R-:W-:Y:S01]  /*1ce0*/  QGMMA.64x64x32.F32.E4M3.E4M3 R24, gdesc[UR16], R24, UP0 ;  /* 0x00e00000101879f3 */ /* 0x000fe2000bf00818 */
[----:B------:R-:W-:Y:S02]  /*1cf0*/  UIADD3 UR16, UR7, 0x2, URZ ;  /* 0x0000000207107890 */ /* 0x000fe4000fffe03f */
[----:B------:R-:W-:Y:S01]  /*1d00*/  UIADD3 UR18, UR8, 0x2, URZ ;  /* 0x0000000208127890 */ /* 0x000fe2000fffe03f */
[----:B------:R-:W-:Y:S01]  /*1d10*/  UMOV UR17, 0x40000040 ;  /* 0x4000004000117882 */ /* 0x000fe20000000000 */
[----:B------:R-:W-:Y:S01]  /*1d20*/  UMOV UR19, 0x40000040 ;  /* 0x4000004000137882 */ /* 0x000fe20000000000 */
[----:B------:R-:W-:-:S06]  /*1d30*/  UISETP.NE.AND UP0, UPT, UR6, UR14, UPT ;  /* 0x0000000e0600728c */ /* 0x000fcc000bf05270 */
        /* <DEDUP_REMOVED lines=29> */
[----:B------:R-:W-:Y:S01]  /*1f10*/  UMOV UR19, 0x40000040 ;  /* 0x4000004000137882 */ /* 0x000fe20000000000 */
[----:B------:R-:W-:-:S06]  /*1f20*/  USEL UR7, URZ, 0x1, UP0 ;  /* 0x000000013f077887 */ /* 0x000fcc0008000000 */
[----:B------:R-:W-:Y:S01]  /*1f30*/  ISETP.NE.AND P0, PT, RZ, UR7, PT ;  /* 0x00000007ff007c0c */ /* 0x000fe2000bf05270 */
[----:B------:R-:W-:Y:S03]  /*1f40*/  QGMMA.64x64x32.F32.E4M3.E4M3 R24, gdesc[UR16], R24, gsb0 ;  /* 0x00e00000101879f3 */ /* 0x000fe60008000818 */
[----:B------:R-:W-:-:S09]  /*1f50*/  WARPGROUP.DEPBAR.LE gsb0, 0x1 ;  /* 0x00008000000079c5 */ /* 0x000fd20000010100 */
[----:B------:R-:W-:Y:S05]  /*1f60*/  @!P0 BRA `(.L_x_24) ;  /* 0x0000000000888947 */ /* 0x000fea0003800000 */
[----:B------:R-:W-:Y:S02]  /*1f70*/  WARPGROUP.DEPBAR.LE gsb0, 0x0 ;  /* 0x00008000000079c5 */ /* 0x000fe40000010000 */
[----:B------:R-:W-:-:S01]  /*1f80*/  FADD R79, R24, R79 ;  /* 0x0000004f184f7221 */ /* 0x000fc20000000000 */
[----:B------:R-:W-:Y:S01]  /*1f90*/  FADD R78, R25, R78 ;  /* 0x0000004e194e7221 */ /* 0x000fe20000000000 */
        /* <DEDUP_REMOVED lines=30> */
[----:B------:R-:W-:-:S06]  /*2180*/  UMOV UR6, URZ ;  /* 0x0000003f00067c82 */ /* 0x000fcc0008000000 */
.L_x_24:
[----:B------:R-:W-:Y:S05]  /*2190*/  @!P1 BRA `(.L_x_25) ;  /* 0x0000000000049947 */ /* 0x000fea0003800000 */
[----:B------:R-:W-:Y:S01]  /*21a0*/  BPT.TRAP 0x1 ;  /* 0x000000040000795c */ /* 0x000fe20000300000 */
.L_x_25:
[----:B------:R-:W-:Y:S01]  /*21b0*/  ULEA UR8, UR13, UR10, 0x3 ;  /* 0x0000000a0d087291 */ /* 0x000fe2000f8e183f */
[----:B------:R-:W-:-:S03]  /*21c0*/  ISETP.GT.U32.AND P0, PT, R4, 0x1, PT ;  /* 0x000000010400780c */ /* 0x000fc60003f04070 */
[----:B------:R-:W-:-:S04]  /*21d0*/  UIADD3 UR8, UR8, 0x20, URZ ;  /* 0x0000002008087890 */ /* 0x000fc8000fffe03f */
[----:B------:R-:W-:-:S09]  /*21e0*/  UPRMT UR8, URZ, 0x654, UR8 ;  /* 0x000006543f087896 */ /* 0x000fd20008000008 */
[----:B------:R-:W-:Y:S01]  /*21f0*/  SYNCS.ARRIVE.TRANS64.RED.A1T0 RZ, [UR8], RZ ;  /* 0x000000ffffff79a7 */ /* 0x000fe20008100408 */
[----:B------:R-:W-:Y:S05]  /*2200*/  @P0 BRA `(.L_x_26) ;  /* 0x0000000000040947 */ /* 0x000fea0003800000 */
[----:B------:R-:W-:Y:S01]  /*2210*/  BPT.TRAP 0x1 ;  /* 0x000000040000795c */ /* 0x000fe20000300000 */
.L_x_26:
[----:B------:R-:W-:Y:S01]  /*2220*/  UIADD3 UR12, UR12, 0x1, URZ ;  /* 0x000000010c0c7890 */ /* 0x000fe2000fffe03f */
[C---:B------:R-:W-:Y:S01]  /*2230*/  ISETP.GT.AND P0, PT, R6.reuse, 0x1, PT ;  /* 0x000000010600780c */ /* 0x040fe20003f04270 */
[----:B------:R-:W-:Y:S01]  /*2240*/  UIADD3 UR13, UR13, 0x1, URZ ;  /* 0x000000010d0d7890 */ /* 0x000fe2000fffe03f */
[----:B------:R-:W-:Y:S01]  /*2250*/  VIADD R6, R6, 0xffffffff ;  /* 0xffffffff06067836 */ /* 0x000fe20000000000 */
[----:B------:R-:W-:Y:S02]  /*2260*/  UISETP.NE.AND UP0, UPT, UR12, 0x4, UPT ;  /* 0x000000040c00788c */ /* 0x000fe4000bf05270 */
[----:B------:R-:W-:Y:S02]  /*2270*/  UISETP.NE.AND UP1, UPT, UR13, 0x4, UPT ;  /* 0x000000040d00788c */ /* 0x000fe4000bf25270 */
[----:B------:R-:W-:Y:S02]  /*2280*/  USEL UR8, URZ, 0x1, UP0 ;  /* 0x000000013f087887 */ /* 0x000fe40008000000 */
[----:B------:R-:W-:-:S02]  /*2290*/  USEL UR12, UR12, URZ, UP0 ;  /* 0x0000003f0c0c7287 */ /* 0x000fc40008000000 */
[----:B------:R-:W-:Y:S02]  /*22a0*/  USEL UR13, UR13, URZ, UP1 ;  /* 0x0000003f0d0d7287 */ /* 0x000fe40008800000 */
[----:B------:R-:W-:Y:S01]  /*22b0*/  LOP3.LUT R9, R9, UR8, RZ, 0x3c, !PT ;  /* 0x0000000809097c12 */ /* 0x000fe2000f8e3cff */
[----:B------:R-:W-:Y:S01]  /*22c0*/  UMOV UR8, 0x1 ;  /* 0x0000000100087882 */ /* 0x000fe20000000000 */
[----:B------:R-:W-:Y:S08]  /*22d0*/  @P0 BRA `(.L_x_27) ;  /* 0xfffffff800080947 */ /* 0x000ff0000383ffff */
.L_x_19:
[----:B------:R-:W-:Y:S01]  /*22e0*/  UISETP.NE.AND UP0, UPT, UR6, URZ, UPT ;  /* 0x0000003f0600728c */ /* 0x000fe2000bf05270 */
[----:B01----:R-:W0:Y:S03]  /*22f0*/  LDC R6, c[0x0][0x28c] ;  /* 0x0000a300ff067b82 */ /* 0x003e260000000800 */
[----:B------:R-:W-:-:S06]  /*2300*/  USEL UR6, URZ, 0x1, !UP0 ;  /* 0x000000013f067887 */ /* 0x000fcc000c000000 */
[----:B------:R-:W-:Y:S02]  /*2310*/  ISETP.NE.AND P0, PT, RZ, UR6, PT ;  /* 0x00000006ff007c0c */ /* 0x000fe4000bf05270 */
[----:B0-----:R-:W-:-:S11]  /*2320*/  ISETP.GE.AND P1, PT, R6, 0x1, PT ;  /* 0x000000010600780c */ /* 0x001fd60003f26270 */
[----:B------:R-:W-:Y:S05]  /*2330*/  @!P0 BRA `(.L_x_28) ;  /* 0x0000000000848947 */ /* 0x000fea0003800000 */
[----:B------:R-:W-:Y:S02]  /*2340*/  WARPGROUP.DEPBAR.LE gsb0, 0x0 ;  /* 0x00008000000079c5 */ /* 0x000fe40000010000 */
[----:B------:R-:W-:Y:S01]  /*2350*/  FADD R79, R24, R79 ;  /* 0x0000004f184f7221 */ /* 0x000fe20000000000 */
        /* <DEDUP_REMOVED lines=30> */
[----:B------:R-:W-:-:S07]  /*2540*/  FADD R14, R14, R55 ;  /* 0x000000370e0e7221 */ /* 0x000fce0000000000 */
.L_x_28:
[----:B------:R-:W-:Y:S02]  /*2550*/  WARPGROUP.DEPBAR.LE gsb0, 0x0 ;  /* 0x00008000000079c5 */ /* 0x000fe40000010000 */
[----:B------:R-:W-:Y:S05]  /*2560*/  @!P1 BRA `(.L_x_29) ;  /* 0x0000000000389947 */ /* 0x000fea0003800000 */
[----:B------:R-:W-:-:S13]  /*2570*/  ISETP.NE.AND P0, PT, R80, 0x3, PT ;  /* 0x000000035000780c */ /* 0x000fda0003f05270 */
[----:B------:R-:W-:Y:S05]  /*2580*/  @!P0 BRA `(.L_x_30) ;  /* 0x0000000000048947 */ /* 0x000fea0003800000 */
[----:B------:R-:W-:Y:S01]  /*2590*/  BPT.TRAP 0x1 ;  /* 0x000000040000795c */ /* 0x000fe20000300000 */
.L_x_30:
[----:B------:R-:W-:Y:S01]  /*25a0*/  UISETP.LT.AND UP0, UPT, UR9, 0x1, UPT ;  /* 0x000000010900788c */ /* 0x000fe2000bf01270 */
[----:B------:R-:W-:-:S03]  /*25b0*/  ISETP.GT.U32.AND P0, PT, R4, 0x1, PT ;  /* 0x000000010400780c */ /* 0x000fc60003f04070 */
[----:B------:R-:W-:-:S04]  /*25c0*/  USEL UR6, UR9, 0x1, UP0 ;  /* 0x0000000109067887 */ /* 0x000fc80008000000 */
[----:B------:R-:W-:-:S04]  /*25d0*/  UIADD3 UR6, UR5, UR9, -UR6 ;  /* 0x0000000905067290 */ /* 0x000fc8000fffe806 */
[----:B------:R-:W-:-:S04]  /*25e0*/  USHF.L.U32 UR6, UR6, 0x3, URZ ;  /* 0x0000000306067899 */ /* 0x000fc8000800063f */
[----:B------:R-:W-:-:S04]  /*25f0*/  ULOP3.LUT UR6, UR6, 0x18, URZ, 0xc0, !UPT ;  /* 0x0000001806067892 */ /* 0x000fc8000f8ec03f */
[----:B------:R-:W-:-:S04]  /*2600*/  UIADD3 UR6, UR10, 0x20, UR6 ;  /* 0x000000200a067890 */ /* 0x000fc8000fffe006 */
[----:B------:R-:W-:-:S09]  /*2610*/  UPRMT UR6, URZ, 0x654, UR6 ;  /* 0x000006543f067896 */ /* 0x000fd20008000006 */
[----:B------:R-:W-:Y:S01]  /*2620*/  SYNCS.ARRIVE.TRANS64.RED.A1T0 RZ, [UR6], RZ ;  /* 0x000000ffffff79a7 */ /* 0x000fe20008100406 */
[----:B------:R-:W-:Y:S05]  /*2630*/  @P0 BRA `(.L_x_29) ;  /* 0x0000000000040947 */ /* 0x000fea0003800000 */
[----:B------:R-:W-:Y:S01]  /*2640*/  BPT.TRAP 0x1 ;  /* 0x000000040000795c */ /* 0x000fe20000300000 */
.L_x_29:
[----:B------:R-:W0:Y:S01]  /*2650*/  LDC R16, c[0x0][0x288] ;  /* 0x0000a200ff107b82 */ /* 0x000e220000000800 */
[--C-:B------:R-:W-:Y:S01]  /*2660*/  SHF.R.U32.HI R6, RZ, 0x2, R2.reuse ;  /* 0x00000002ff067819 */ /* 0x100fe20000011602 */
[----:B------:R-:W-:Y:S01]  /*2670*/  IMAD.SHL.U32 R13, R13, 0x40, RZ ;  /* 0x000000400d0d7824 */ /* 0x000fe200078e00ff */
[----:B------:R-:W-:Y:S01]  /*2680*/  LOP3.LUT R8, R2, 0x60, RZ, 0xc0, !PT ;  /* 0x0000006002087812 */ /* 0x000fe200078ec0ff */
[----:B------:R-:W-:Y:S01]  /*2690*/  ULDC UR6, c[0x0][0x284] ;  /* 0x0000a10000067ab9 */ /* 0x000fe20000000800 */
[----:B------:R-:W-:Y:S01]  /*26a0*/  SHF.R.U32.HI R9, RZ, 0x7, R2 ;  /* 0x00000007ff097819 */ /* 0x000fe20000011602 */
[----:B------:R-:W-:Y:S01]  /*26b0*/  IMAD.WIDE R28, R12, 0x80, RZ ;  /* 0x000000800c1c7825 */ /* 0x000fe200078e02ff */
[----:B------:R-:W-:Y:S02]  /*26c0*/  LOP3.LUT R7, R6, 0x7, RZ, 0xc0, !PT ;  /* 0x0000000706077812 */ /* 0x000fe400078ec0ff */
[----:B------:R-:W-:Y:S02]  /*26d0*/  SHF.R.U32.HI R8, RZ, 0x1, R8 ;  /* 0x00000001ff087819 */ /* 0x000fe40000011608 */
[----:B------:R-:W-:-:S02]  /*26e0*/  LOP3.LUT R6, R9, 0x1, RZ, 0xc0, !PT ;  /* 0x0000000109067812 */ /* 0x000fc400078ec0ff */
[----:B------:R-:W-:Y:S02]  /*26f0*/  IADD3 R17, RZ, -R8, -R7 ;  /* 0x80000008ff117210 */ /* 0x000fe40007ffe807 */
[----:B------:R-:W-:Y:S01]  /*2700*/  LOP3.LUT R9, R2, 0x3, RZ, 0xc0, !PT ;  /* 0x0000000302097812 */ /* 0x000fe200078ec0ff */
[C---:B------:R-:W-:Y:S02]  /*2710*/  IMAD.SHL.U32 R24, R6.reuse, 0x40, RZ ;  /* 0x0000004006187824 */ /* 0x040fe400078e00ff */
[----:B------:R-:W-:Y:S02]  /*2720*/  IMAD R17, R6, -0x40, R17 ;  /* 0xffffffc006117824 */ /* 0x000fe400078e0211 */
[----:B------:R-:W-:Y:S01]  /*2730*/  IMAD.SHL.U32 R6, R12, 0x80, RZ ;  /* 0x000000800c067824 */ /* 0x000fe200078e00ff */
[----:B------:R-:W-:Y:S01]  /*2740*/  LOP3.LUT R7, R24, 0x40, R7, 0xe2, !PT ;  /* 0x0000004018077812 */ /* 0x000fe200078ee207 */
[----:B------:R-:W-:Y:S01]  /*2750*/  IMAD.SHL.U32 R12, R2, 0x2, RZ ;  /* 0x00000002020c7824 */ /* 0x000fe200078e00ff */
[----:B0-----:R-:W-:Y:S01]  /*2760*/  ISETP.GE.AND P0, PT, R13, R16, PT ;  /* 0x000000100d00720c */ /* 0x001fe20003f06270 */
[----:B------:R-:W-:Y:S01]  /*2770*/  IMAD R26, R9, -0x2, R16 ;  /* 0xfffffffe091a7824 */ /* 0x000fe200078e0210 */
[C---:B------:R-:W-:Y:S01]  /*2780*/  IADD3 R25, -R6.reuse, UR6, R17 ;  /* 0x0000000606197c10 */ /* 0x040fe2000fffe111 */
[----:B------:R-:W-:Y:S01]  /*2790*/  IMAD.MOV.U32 R24, RZ, RZ, -0x1 ;  /* 0xffffffffff187424 */ /* 0x000fe200078e00ff */
[----:B------:R-:W-:Y:S01]  /*27a0*/  ISETP.GE.OR P0, PT, R6, UR6, P0 ;  /* 0x0000000606007c0c */ /* 0x000fe20008706670 */
[----:B------:R-:W-:Y:S01]  /*27b0*/  IMAD.IADD R26, R26, 0x1, -R13 ;  /* 0x000000011a1a7824 */ /* 0x000fe200078e0a0d */
[----:B------:R-:W-:-:S02]  /*27c0*/  LOP3.LUT R33, R28, R7, R8, 0xfe, !PT ;  /* 0x000000071c217212 */ /* 0x000fc400078efe08 */
[----:B------:R-:W-:-:S09]  /*27d0*/  LOP3.LUT R12, R13, 0x6, R12, 0xf8, !PT ;  /* 0x000000060d0c7812 */ /* 0x000fd200078ef80c */
[----:B------:R-:W-:Y:S05]  /*27e0*/  @P0 BRA `(.L_x_31) ;  /* 0x0000002400b00947 */ /* 0x000fea0003800000 */
[----:B------:R-:W0:Y:S01]  /*27f0*/  LDC.64 R30, c[0x0][0x5c8] ;  /* 0x00017200ff1e7b82 */ /* 0x000e220000000a00 */
[----:B------:R-:W-:Y:S01]  /*2800*/  SHF.R.S32.HI R16, RZ, 0x1f, R69 ;  /* 0x0000001fff107819 */ /* 0x000fe20000011445 */
[----:B------:R-:W-:Y:S01]  /*2810*/  ULDC.64 UR6, c[0x0][0x5d0] ;  /* 0x0001740000067ab9 */ /* 0x000fe20000000a00 */
[----:B------:R-:W-:Y:S01]  /*2820*/  SHF.R.S32.HI R13, RZ, 0x1f, R12 ;  /* 0x0000001fff0d7819 */ /* 0x000fe2000001140c */
[----:B------:R-:W-:Y:S02]  /*2830*/  BSSY B0, `(.L_x_31) ;  /* 0x0000267000007945 */ /* 0x000fe40003800000 */
[----:B------:R-:W-:-:S04]  /*2840*/  IMAD R6, R16, UR6, RZ ;  /* 0x0000000610067c24 */ /* 0x000fc8000f8e02ff */
[C---:B------:R-:W-:Y:S02]  /*2850*/  IMAD R9, R69.reuse, UR7, R6 ;  /* 0x0000000745097c24 */ /* 0x040fe4000f8e0206 */
[----:B------:R-:W-:Y:S01]  /*2860*/  IMAD.WIDE.U32 R6, R69, UR6, R12 ;  /* 0x0000000645067c25 */ /* 0x000fe2000f8e000c */
[----:B------:R-:W-:-:S03]  /*2870*/  ULDC.64 UR6, c[0x0][0x5c0] ;  /* 0x0001700000067ab9 */ /* 0x000fc60000000a00 */
[----:B------:R-:W-:Y:S02]  /*2880*/  IMAD.IADD R7, R7, 0x1, R9 ;  /* 0x0000000107077824 */ /* 0x000fe400078e0209 */
[----:B0-----:R-:W-:-:S04]  /*2890*/  IMAD R8, R29, R30, RZ ;  /* 0x0000001e1d087224 */ /* 0x001fc800078e02ff */
[C---:B------:R-:W-:Y:S02]  /*28a0*/  IMAD R17, R33.reuse, R31, R8 ;  /* 0x0000001f21117224 */ /* 0x040fe400078e0208 */
[----:B------:R-:W-:-:S04]  /*28b0*/  IMAD.WIDE.U32 R8, R33, R30, R6 ;  /* 0x0000001e21087225 */ /* 0x000fc800078e0006 */
[----:B------:R-:W-:Y:S01]  /*28c0*/  IMAD.IADD R9, R9, 0x1, R17 ;  /* 0x0000000109097824 */ /* 0x000fe200078e0211 */
[----:B------:R-:W-:Y:S02]  /*28d0*/  LEA R6, P0, R30, R8, 0x3 ;  /* 0x000000081e067211 */ /* 0x000fe400078018ff */
[----:B------:R-:W-:Y:S02]  /*28e0*/  IADD3 R8, P1, R8, UR6, RZ ;  /* 0x0000000608087c10 */ /* 0x000fe4000ff3e0ff */
[----:B------:R-:W-:Y:S02]  /*28f0*/  LEA.HI.X R7, R30, R9, R31, 0x3, P0 ;  /* 0x000000091e077211 */ /* 0x000fe400000f1c1f */
[----:B----45:R-:W-:Y:S02]  /*2900*/  FSETP.NEU.AND P0, PT, R10, RZ, PT ;  /* 0x000000ff0a00720b */ /* 0x030fe40003f0d000 */
[----:B------:R-:W-:Y:S02]  /*2910*/  IADD3 R6, P2, R6, UR6, RZ ;  /* 0x0000000606067c10 */ /* 0x000fe4000ff5e0ff */
[----:B------:R-:W-:-:S02]  /*2920*/  IADD3.X R9, R9, UR7, RZ, P1, !PT ;  /* 0x0000000709097c10 */ /* 0x000fc40008ffe4ff */
[----:B------:R-:W-:-:S07]  /*2930*/  IADD3.X R7, R7, UR7, RZ, P2, !PT ;  /* 0x0000000707077c10 */ /* 0x000fce00097fe4ff */
[----:B------:R-:W-:Y:S05]  /*2940*/  @!P0 BRA `(.L_x_32) ;  /* 0x0000001c00148947 */ /* 0x000fea0003800000 */
[----:B------:R-:W-:Y:S01]  /*2950*/  ULDC.64 UR6, c[0x0][0x5b8] ;  /* 0x00016e0000067ab9 */ /* 0x000fe20000000a00 */
[----:B------:R-:W-:Y:S01]  /*2960*/  ISETP.GE.AND P0, PT, R26, 0x1, PT ;  /* 0x000000011a00780c */ /* 0x000fe20003f06270 */
[----:B------:R-:W-:Y:S01]  /*2970*/  IMAD R30, R16, UR6, RZ ;  /* 0x00000006101e7c24 */ /* 0x000fe2000f8e02ff */
[----:B------:R-:W-:Y:S01]  /*2980*/  ULDC.64 UR10, c[0x0][0x5a8] ;  /* 0x00016a00000a7ab9 */ /* 0x000fe20000000a00 */
[----:B------:R-:W-:Y:S01]  /*2990*/  IMAD.WIDE.U32 R16, R69, UR6, R12 ;  /* 0x0000000645107c25 */ /* 0x000fe2000f8e000c */
[----:B------:R-:W-:Y:S01]  /*29a0*/  ISETP.LT.OR P3, PT, R25, 0x1, !P0 ;  /* 0x000000011900780c */ /* 0x000fe20004761670 */
[----:B------:R-:W-:Y:S02]  /*29b0*/  BSSY B1, `(.L_x_33) ;  /* 0x000000c000017945 */ /* 0x000fe40003800000 */
[----:B------:R-:W-:Y:S01]  /*29c0*/  IMAD R69, R69, UR7, R30 ;  /* 0x0000000745457c24 */ /* 0x000fe2000f8e021e */
[----:B------:R-:W-:Y:S02]  /*29d0*/  ULDC.64 UR6, c[0x0][0x5b0] ;  /* 0x00016c0000067ab9 */ /* 0x000fe40000000a00 */
[----:B------:R-:W-:-:S02]  /*29e0*/  IMAD R27, R29, UR6, RZ ;  /* 0x000000061d1b7c24 */ /* 0x000fc4000f8e02ff */
[----:B------:R-:W-:Y:S02]  /*29f0*/  IMAD.IADD R17, R17, 0x1, R69 ;  /* 0x0000000111117824 */ /* 0x000fe400078e0245 */
[C---:B------:R-:W-:Y:S02]  /*2a00*/  IMAD R27, R33.reuse, UR7, R27 ;  /* 0x00000007211b7c24 */ /* 0x040fe4000f8e021b */
[----:B------:R-:W-:-:S03]  /*2a10*/  IMAD.WIDE.U32 R12, R33, UR6, R16 ;  /* 0x00000006210c7c25 */ /* 0x000fc6000f8e0010 */
[----:B------:R-:W-:-:S04]  /*2a20*/  IADD3 R12, P1, R12, UR10, RZ ;  /* 0x0000000a0c0c7c10 */ /* 0x000fc8000ff3e0ff */
[--C-:B------:R-:W-:Y:S02]  /*2a30*/  IADD3.X R13, R13, UR11, R27.reuse, P1, !PT ;  /* 0x0000000b0d0d7c10 */ /* 0x100fe40008ffe41b */
[----:B------:R-:W-:Y:S01]  /*2a40*/  PRMT R27, RZ, 0x7610, R27 ;  /* 0x00007610ff1b7816 */ /* 0x000fe2000000001b */
[----:B------:R-:W-:Y:S06]  /*2a50*/  @P3 BRA `(.L_x_34) ;  /* 0x0000000000043947 */ /* 0x000fec0003800000 */
[----:B------:R0:W5:Y:S02]  /*2a60*/  LDG.E.U8 R27, desc[UR20][R12.64] ;  /* 0x000000140c1b7981 */ /* 0x000164000c1e1100 */
.L_x_34:
[----:B------:R-:W-:Y:S05]  /*2a70*/  BSYNC B1 ;  /* 0x0000000000017941 */ /* 0x000fea0003800000 */
.L_x_33:
[----:B-----5:R-:W-:Y:S01]  /*2a80*/  LOP3.LUT R27, R27, 0xff, RZ, 0xc0, !PT ;  /* 0x000000ff1b1b7812 */ /* 0x020fe200078ec0ff */
[----:B------:R-:W-:Y:S01]  /*2a90*/  BSSY B1, `(.L_x_35) ;  /* 0x000000c000017945 */ /* 0x000fe20003800000 */
[----:B------:R-:W-:Y:S02]  /*2aa0*/  ISETP.GE.AND P1, PT, R26, 0x2, PT ;  /* 0x000000021a00780c */ /* 0x000fe40003f26270 */
[----:B------:R-:W-:Y:S02]  /*2ab0*/  F2FP.F16.E4M3.UNPACK_B R27, R27 ;  /* 0x0000001bff1b723e */ /* 0x000fe400020006ff */
[----:B------:R-:W-:-:S03]  /*2ac0*/  ISETP.LT.OR P2, PT, R25, 0x1, !P1 ;  /* 0x000000011900780c */ /* 0x000fc60004f41670 */
[----:B------:R-:W-:-:S05]  /*2ad0*/  HADD2.F32 R27, -RZ, R27.H0_H0 ;  /* 0x2000001bff1b7230 */ /* 0x000fca0000004100 */
[----:B------:R-:W-:Y:S01]  /*2ae0*/  FMUL R30, R27, R10 ;  /* 0x0000000a1b1e7220 */ /* 0x000fe20000400000 */
[----:B------:R-:W-:-:S03]  /*2af0*/  PRMT R27, RZ, 0x7610, R27 ;  /* 0x00007610ff1b7816 */ /* 0x000fc6000000001b */
[----:B--2---:R-:W-:-:S05]  /*2b00*/  FFMA R30, R79, R3, R30 ;  /* 0x000000034f1e7223 */ /* 0x004fca000000001e */
[----:B------:R-:W-:-:S05]  /*2b10*/  F2FP.SATFINITE.E4M3.F32.PACK_AB_MERGE_C R31, RZ, R30, RZ ;  /* 0x0000001eff1f723e */ /* 0x000fca00048070ff */
[----:B------:R1:W-:Y:S01]  /*2b20*/  @!P3 STG.E.U8 desc[UR20][R8.64], R31 ;  /* 0x0000001f0800b986 */ /* 0x0003e2000c101114 */
[----:B------:R-:W-:Y:S05]  /*2b30*/  @P2 BRA `(.L_x_36) ;  /* 0x0000000000042947 */ /* 0x000fea0003800000 */
[----:B------:R2:W5:Y:S02]  /*2b40*/  LDG.E.U8 R27, desc[UR20][R12.64+0x1] ;  /* 0x000001140c1b7981 */ /* 0x000564000c1e1100 */
.L_x_36:
[----:B------:R-:W-:Y:S05]  /*2b50*/  BSYNC B1 ;  /* 0x0000000000017941 */ /* 0x000fea0003800000 */
.L_x_35:
[----:B-----5:R-:W-:Y:S01]  /*2b60*/  LOP3.LUT R27, R27, 0xff, RZ, 0xc0, !PT ;  /* 0x000000ff1b1b7812 */ /* 0x020fe200078ec0ff */
[----:B------:R-:W-:Y:S01]  /*2b70*/  BSSY B1, `(.L_x_37) ;  /* 0x0000012000017945 */ /* 0x000fe20003800000 */
[----:B-1----:R-:W-:Y:S02]  /*2b80*/  IADD3 R31, P3, R33, 0x8, RZ ;  /* 0x00000008211f7810 */ /* 0x002fe40007f7e0ff */
[----:B------:R-:W-:Y:S02]  /*2b90*/  F2FP.F16.E4M3.UNPACK_B R27, R27 ;  /* 0x0000001bff1b723e */ /* 0x000fe400020006ff */
[----:B------:R-:W-:Y:S01]  /*2ba0*/  ISETP.LT.OR P0, PT, R25, 0x9, !P0 ;  /* 0x000000091900780c */ /* 0x000fe20004701670 */
[----:B------:R-:W-:Y:S02]  /*2bb0*/  IMAD.X R28, RZ, RZ, R29, P3 ;  /* 0x000000ffff1c7224 */ /* 0x000fe400018e061d */
[----:B------:R-:W-:Y:S02]  /*2bc0*/  HADD2.F32 R27, -RZ, R27.H0_H0 ;  /* 0x2000001bff1b7230 */ /* 0x000fe40000004100 */
[----:B------:R-:W-:-:S02]  /*2bd0*/  IMAD R28, R28, UR6, RZ ;  /* 0x000000061c1c7c24 */ /* 0x000fc4000f8e02ff */
[----:B------:R-:W-:-:S04]  /*2be0*/  IMAD.WIDE.U32 R16, R31, UR6, R16 ;  /* 0x000000061f107c25 */ /* 0x000fc8000f8e0010 */
[----:B------:R-:W-:Y:S01]  /*2bf0*/  FMUL R27, R27, R10 ;  /* 0x0000000a1b1b7220 */ /* 0x000fe20000400000 */
[----:B------:R-:W-:-:S03]  /*2c00*/  IMAD R31, R31, UR7, R28 ;  /* 0x000000071f1f7c24 */ /* 0x000fc6000f8e021c */
[----:B------:R-:W-:Y:S01]  /*2c10*/  FFMA R27, R78, R3, R27 ;  /* 0x000000034e1b7223 */ /* 0x000fe2000000001b */
[----:B------:R-:W-:-:S04]  /*2c20*/  IADD3 R16, P3, R16, UR10, RZ ;  /* 0x0000000a10107c10 */ /* 0x000fc8000ff7e0ff */
[----:B------:R-:W-:Y:S02]  /*2c30*/  F2FP.SATFINITE.E4M3.F32.PACK_AB_MERGE_C R29, RZ, R27, RZ ;  /* 0x0000001bff1d723e */ /* 0x000fe400048070ff */
[----:B------:R-:W-:Y:S02]  /*2c40*/  IADD3.X R17, R17, UR11, R31, P3, !PT ;  /* 0x0000000b11117c10 */ /* 0x000fe40009ffe41f */
[----:B------:R-:W-:Y:S01]  /*2c50*/  PRMT R27, RZ, 0x7610, R27 ;  /* 0x00007610ff1b7816 */ /* 0x000fe2000000001b */
[----:B------:R1:W-:Y:S01]  /*2c60*/  @!P2 STG.E.U8 desc[UR20][R8.64+0x1], R29 ;  /* 0x0000011d0800a986 */ /* 0x0003e2000c101114 */
[----:B------:R-:W-:Y:S05]  /*2c70*/  @P0 BRA `(.L_x_38) ;  /* 0x0000000000040947 */ /* 0x000fea0003800000 */
[----:B------:R3:W5:Y:S02]  /*2c80*/  LDG.E.U8 R27, desc[UR20][R16.64] ;  /* 0x00000014101b7981 */ /* 0x000764000c1e1100 */
.L_x_38:
[----:B------:R-:W-:Y:S05]  /*2c90*/  BSYNC B1 ;  /* 0x0000000000017941 */ /* 0x000fea0003800000 */
.L_x_37:
[----:B-----5:R-:W-:Y:S01]  /*2ca0*/  LOP3.LUT R27, R27, 0xff, RZ, 0xc0, !PT ;  /* 0x000000ff1b1b7812 */ /* 0x020fe200078ec0ff */
[----:B------:R-:W-:Y:S01]  /*2cb0*/  BSSY B1, `(.L_x_39) ;  /* 0x000000b000017945 */ /* 0x000fe20003800000 */
[----:B------:R-:W-:Y:S02]  /*2cc0*/  ISETP.LT.OR P1, PT, R25, 0x9, !P1 ;  /* 0x000000091900780c */ /* 0x000fe40004f21670 */
[----:B------:R-:W-:-:S05]  /*2cd0*/  F2FP.F16.E4M3.UNPACK_B R27, R27 ;  /* 0x0000001bff1b723e */ /* 0x000fca00020006ff */
[----:B------:R-:W-:-:S05]  /*2ce0*/  HADD2.F32 R27, -RZ, R27.H0_H0 ;  /* 0x2000001bff1b7230 */ /* 0x000fca0000004100 */
[----:B------:R-:W-:Y:S01]  /*2cf0*/  FMUL R28, R27, R10 ;  /* 0x0000000a1b1c7220 */ /* 0x000fe20000400000 */
[----:B------:R-:W-:-:S03]  /*2d00*/  PRMT R27, RZ, 0x7610, R27 ;  /* 0x00007610ff1b7816 */ /* 0x000fc6000000001b */
[----:B------:R-:W-:-:S05]  /*2d10*/  FFMA R28, R77, R3, R28 ;  /* 0x000000034d1c7223 */ /* 0x000fca000000001c */
[----:B-1----:R-:W-:-:S05]  /*2d20*/  F2FP.SATFINITE.E4M3.F32.PACK_AB_MERGE_C R29, RZ, R28, RZ ;  /* 0x0000001cff1d723e */ /* 0x002fca00048070ff */
[----:B------:R1:W-:Y:S01]  /*2d30*/  @!P0 STG.E.U8 desc[UR20][R6.64], R29 ;  /* 0x0000001d06008986 */ /* 0x0003e2000c101114 */
[----:B------:R-:W-:Y:S05]  /*2d40*/  @P1 BRA `(.L_x_40) ;  /* 0x0000000000041947 */ /* 0x000fea0003800000 */
[----:B------:R4:W5:Y:S02]  /*2d50*/  LDG.E.U8 R27, desc[UR20][R16.64+0x1] ;  /* 0x00000114101b7981 */ /* 0x000964000c1e1100 */
.L_x_40:
[----:B------:R-:W-:Y:S05]  /*2d60*/  BSYNC B1 ;  /* 0x0000000000017941 */ /* 0x000fea0003800000 */
.L_x_39:
[----:B-----5:R-:W-:Y:S01]  /*2d70*/  LOP3.LUT R27, R27, 0xff, RZ, 0xc0, !PT ;  /* 0x000000ff1b1b7812 */ /* 0x020fe200078ec0ff */
[----:B------:R-:W-:Y:S01]  /*2d80*/  BSSY B1, `(.L_x_41) ;  /* 0x000000c000017945 */ /* 0x000fe20003800000 */
[----:B------:R-:W-:Y:S02]  /*2d90*/  ISETP.GE.AND P0, PT, R26, 0x9, PT ;  /* 0x000000091a00780c */ /* 0x000fe40003f06270 */
[----:B------:R-:W-:Y:S02]  /*2da0*/  F2FP.F16.E4M3.UNPACK_B R27, R27 ;  /* 0x0000001bff1b723e */ /* 0x000fe400020006ff */
[----:B------:R-:W-:-:S03]  /*2db0*/  ISETP.LT.OR P2, PT, R25, 0x1, !P0 ;  /* 0x000000011900780c */ /* 0x000fc60004741670 */
[----:B------:R-:W-:-:S05]  /*2dc0*/  HADD2.F32 R27, -RZ, R27.H0_H0 ;  /* 0x2000001bff1b7230 */ /* 0x000fca0000004100 */
[----:B------:R-:W-:-:S04]  /*2dd0*/  FMUL R27, R27, R10 ;  /* 0x0000000a1b1b7220 */ /* 0x000fc80000400000 */
[----:B------:R-:W-:-:S05]  /*2de0*/  FFMA R27, R76, R3, R27 ;  /* 0x000000034c1b7223 */ /* 0x000fca000000001b */
[----:B-1----:R-:W-:Y:S02]  /*2df0*/  F2FP.SATFINITE.E4M3.F32.PACK_AB_MERGE_C R29, RZ, R27, RZ ;  /* 0x0000001bff1d723e */ /* 0x002fe400048070ff */
[----:B------:R-:W-:-:S03]  /*2e00*/  PRMT R27, RZ, 0x7610, R27 ;  /* 0x00007610ff1b7816 */ /* 0x000fc6000000001b */
[----:B------:R1:W-:Y:S01]  /*2e10*/  @!P1 STG.E.U8 desc[UR20][R6.64+0x1], R29 ;  /* 0x0000011d06009986 */ /* 0x0003e2000c101114 */
[----:B------:R-:W-:Y:S05]  /*2e20*/  @P2 BRA `(.L_x_42) ;  /* 0x0000000000042947 */ /* 0x000fea0003800000 */
[----:B------:R0:W5:Y:S02]  /*2e30*/  LDG.E.U8 R27, desc[UR20][R12.64+0x8] ;  /* 0x000008140c1b7981 */ /* 0x000164000c1e1100 */
.L_x_42:
[----:B------:R-:W-:Y:S05]  /*2e40*/  BSYNC B1 ;  /* 0x0000000000017941 */ /* 0x000fea0003800000 */
.L_x_41:
        /* <DEDUP_REMOVED lines=13> */
.L_x_44:
[----:B------:R-:W-:Y:S05]  /*2f20*/  BSYNC B1 ;  /* 0x0000000000017941 */ /* 0x000fea0003800000 */
.L_x_43:
[----:B-----5:R-:W-:Y:S01]  /*2f30*/  LOP3.LUT R27, R27, 0xff, RZ, 0xc0, !PT ;  /* 0x000000ff1b1b7812 */ /* 0x020fe200078ec0ff */
[----:B------:R-:W-:Y:S01]  /*2f40*/  BSSY B1, `(.L_x_45) ;  /* 0x000000b000017945 */ /* 0x000fe20003800000 */
[----:B------:R-:W-:Y:S02]  /*2f50*/  ISETP.LT.OR P0, PT, R25, 0x9, !P0 ;  /* 0x000000091900780c */ /* 0x000fe40004701670 */
[----:B------:R-:W-:-:S05]  /*2f60*/  F2FP.F16.E4M3.UNPACK_B R27, R27 ;  /* 0x0000001bff1b723e */ /* 0x000fca00020006ff */
        /* <DEDUP_REMOVED lines=8> */
.L_x_46:
[----:B------:R-:W-:Y:S05]  /*2ff0*/  BSYNC B1 ;  /* 0x0000000000017941 */ /* 0x000fea0003800000 */
.L_x_45:
        /* <DEDUP_REMOVED lines=12> */
.L_x_48:
[----:B------:R-:W-:Y:S05]  /*30c0*/  BSYNC B1 ;  /* 0x0000000000017941 */ /* 0x000fea0003800000 */
.L_x_47:
        /* <DEDUP_REMOVED lines=13> */
.L_x_50:
[----:B------:R-:W-:Y:S05]  /*31a0*/  BSYNC B1 ;  /* 0x0000000000017941 */ /* 0x000fea0003800000 */
.L_x_49:
        /* <DEDUP_REMOVED lines=13> */
.L_x_52:
[----:B------:R-:W-:Y:S05]  /*3280*/  BSYNC B1 ;  /* 0x0000000000017941 */ /* 0x000fea0003800000 */
.L_x_51:
        /* <DEDUP_REMOVED lines=12> */
.L_x_54:
[----:B------:R-:W-:Y:S05]  /*3350*/  BSYNC B1 ;  /* 0x0000000000017941 */ /* 0x000fea0003800000 */
.L_x_53:
        /* <DEDUP_REMOVED lines=12> */
.L_x_56:
[----:B------:R-:W-:Y:S05]  /*3420*/  BSYNC B1 ;  /* 0x0000000000017941 */ /* 0x000fea0003800000 */
.L_x_55:
        /* <DEDUP_REMOVED lines=13> */
.L_x_58:
[----:B------:R-:W-:Y:S05]  /*3500*/  BSYNC B1 ;  /* 0x0000000000017941 */ /* 0x000fea0003800000 */
.L_x_57:
        /* <DEDUP_REMOVED lines=13> */
.L_x_60:
[----:B------:R-:W-:Y:S05]  /*35e0*/  BSYNC B1 ;  /* 0x0000000000017941 */ /* 0x000fea0003800000 */
.L_x_59:
        /* <DEDUP_REMOVED lines=12> */
.L_x_62:
[----:B------:R-:W-:Y:S05]  /*36b0*/  BSYNC B1 ;  /* 0x0000000000017941 */ /* 0x000fea0003800000 */
.L_x_61:
        /* <DEDUP_REMOVED lines=12> */
.L_x_64:
[----:B------:R-:W-:Y:S05]  /*3780*/  BSYNC B1 ;  /* 0x0000000000017941 */ /* 0x000fea0003800000 */
.L_x_63:
        /* <DEDUP_REMOVED lines=13> */
.L_x_66:
[----:B------:R-:W-:Y:S05]  /*3860*/  BSYNC B1 ;  /* 0x0000000000017941 */ /* 0x000fea0003800000 */
.L_x_65:
        /* <DEDUP_REMOVED lines=13> */
.L_x_68:
[----:B------:R-:W-:Y:S05]  /*3940*/  BSYNC B1 ;  /* 0x0000000000017941 */ /* 0x000fea0003800000 */
.L_x_67:
        /* <DEDUP_REMOVED lines=12> */
.L_x_70:
[----:B------:R-:W-:Y:S05]  /*3a10*/  BSYNC B1 ;  /* 0x0000000000017941 */ /* 0x000fea0003800000 */
.L_x_69:
        /* <DEDUP_REMOVED lines=12> */
.L_x_72:
[----:B------:R-:W-:Y:S05]  /*3ae0*/  BSYNC B1 ;  /* 0x0000000000017941 */ /* 0x000fea0003800000 */
.L_x_71:
        /* <DEDUP_REMOVED lines=13> */
.L_x_74:
[----:B------:R-:W-:Y:S05]  /*3bc0*/  BSYNC B1 ;  /* 0x0000000000017941 */ /* 0x000fea0003800000 */
.L_x_73:
        /* <DEDUP_REMOVED lines=13> */
.L_x_76:
[----:B------:R-:W-:Y:S05]  /*3ca0*/  BSYNC B1 ;  /* 0x0000000000017941 */ /* 0x000fea0003800000 */
.L_x_75:
        /* <DEDUP_REMOVED lines=12> */
.L_x_78:
[----:B------:R-:W-:Y:S05]  /*3d70*/  BSYNC B1 ;  /* 0x0000000000017941 */ /* 0x000fea0003800000 */
.L_x_77:
[----:B-----5:R-:W-:Y:S01]  /*3d80*/  LOP3.LUT R27, R27, 0xff, RZ, 0xc0, !PT ;  /* 0x000000ff1b1b7812 */ /* 0x020fe200078ec0ff */
[----:B------:R-:W-:Y:S01]  /*3d90*/  BSSY B1, `(.L_x_79) ;  /* 0x000000b000017945 */ /* 0x000fe20003800000 */
[----:B------:R-:W-:Y:S02]  /*3da0*/  ISETP.LT.OR P1, PT, R25, 0x9, !P1 ;  /* 0x000000091900780c */ /* 0x000fe40004f21670 */
[----:B------:R-:W-:-:S05]  /*3db0*/  F2FP.F16.E4M3.UNPACK_B R27, R27 ;  /* 0x0000001bff1b723e */ /* 0x000fca00020006ff */
[----:B------:R-:W-:-:S05]  /*3dc0*/  HADD2.F32 R27, -RZ, R27.H0_H0 ;  /* 0x2000001bff1b7230 */ /* 0x000fca0000004100 */
[----:B------:R-:W-:-:S04]  /*3dd0*/  FMUL R28, R27, R10 ;  /* 0x0000000a1b1c7220 */ /* 0x000fc80000400000 */
[----:B------:R-:W-:Y:S01]  /*3de0*/  FFMA R28, R23, R3, R28 ;  /* 0x00000003171c7223 */ /* 0x000fe2000000001c */
[----:B------:R-:W-:-:S04]  /*3df0*/  PRMT R23, RZ, 0x7610, R23 ;  /* 0x00007610ff177816 */ /* 0x000fc80000000017 */
[----:B------:R-:W-:-:S05]  /*3e00*/  F2FP.SATFINITE.E4M3.F32.PACK_AB_MERGE_C R27, RZ, R28, RZ ;  /* 0x0000001cff1b723e */ /* 0x000fca00048070ff */
[----:B------:R0:W-:Y:S01]  /*3e10*/  @!P0 STG.E.U8 desc[UR20][R6.64+0x28], R27 ;  /* 0x0000281b06008986 */ /* 0x0001e2000c101114 */
[----:B------:R-:W-:Y:S05]  /*3e20*/  @P1 BRA `(.L_x_80) ;  /* 0x0000000000041947 */ /* 0x000fea0003800000 */
[----:B------:R0:W5:Y:S02]  /*3e30*/  LDG.E.U8 R23, desc[UR20][R16.64+0x29] ;  /* 0x0000291410177981 */ /* 0x000164000c1e1100 */
.L_x_80:
[----:B------:R-:W-:Y:S05]  /*3e40*/  BSYNC B1 ;  /* 0x0000000000017941 */ /* 0x000fea0003800000 */
.L_x_79:
        /* <DEDUP_REMOVED lines=8> */
[----:B0-----:R-:W-:Y:S02]  /*3ed0*/  F2FP.SATFINITE.E4M3.F32.PACK_AB_MERGE_C R27, RZ, R23, RZ ;  /* 0x00000017ff1b723e */ /* 0x001fe400048070ff */
[----:B------:R-:W-:-:S03]  /*3ee0*/  PRMT R23, RZ, 0x7610, R23 ;  /* 0x00007610ff177816 */ /* 0x000fc60000000017 */
[----:B------:R0:W-:Y:S01]  /*3ef0*/  @!P1 STG.E.U8 desc[UR20][R6.64+0x29], R27 ;  /* 0x0000291b06009986 */ /* 0x0001e2000c101114 */
[----:B------:R-:W-:Y:S05]  /*3f00*/  @P2 BRA `(.L_x_82) ;  /* 0x0000000000042947 */ /* 0x000fea0003800000 */
[----:B------:R0:W5:Y:S02]  /*3f10*/  LDG.E.U8 R23, desc[UR20][R12.64+0x30] ;  /* 0x000030140c177981 */ /* 0x000164000c1e1100 */
.L_x_82:
[----:B------:R-:W-:Y:S05]  /*3f20*/  BSYNC B1 ;  /* 0x0000000000017941 */ /* 0x000fea0003800000 */
.L_x_81:
[----:B-----5:R-:W-:Y:S01]  /*3f30*/  LOP3.LUT R23, R23, 0xff, RZ, 0xc0, !PT ;  /* 0x000000ff17177812 */ /* 0x020fe200078ec0ff */
[----:B------:R-:W-:Y:S01]  /*3f40*/  BSSY B1, `(.L_x_83) ;  /* 0x000000c000017945 */ /* 0x000fe20003800000 */
[----:B------:R-:W-:Y:S02]  /*3f50*/  ISETP.GE.AND P1, PT, R26, 0x32, PT ;  /* 0x000000321a00780c */ /* 0x000fe40003f26270 */
[----:B------:R-:W-:Y:S02]  /*3f60*/  F2FP.F16.E4M3.UNPACK_B R23, R23 ;  /* 0x00000017ff17723e */ /* 0x000fe400020006ff */
[----:B------:R-:W-:-:S03]  /*3f70*/  ISETP.LT.OR P3, PT, R25, 0x1, !P1 ;  /* 0x000000011900780c */ /* 0x000fc60004f61670 */
        /* <DEDUP_REMOVED lines=8> */
.L_x_84:
[----:B------:R-:W-:Y:S05]  /*4000*/  BSYNC B1 ;  /* 0x0000000000017941 */ /* 0x000fea0003800000 */
.L_x_83:
[----:B-----5:R-:W-:Y:S01]  /*4010*/  LOP3.LUT R21, R21, 0xff, RZ, 0xc0, !PT ;  /* 0x000000ff15157812 */ /* 0x020fe200078ec0ff */
[----:B------:R-:W-:Y:S01]  /*4020*/  BSSY B1, `(.L_x_85) ;  /* 0x000000b000017945 */ /* 0x000fe20003800000 */
[----:B------:R-:W-:Y:S02]  /*4030*/  ISETP.LT.OR P0, PT, R25, 0x9, !P0 ;  /* 0x000000091900780c */ /* 0x000fe40004701670 */
[----:B------:R-:W-:-:S05]  /*4040*/  F2FP.F16.E4M3.UNPACK_B R21, R21 ;  /* 0x00000015ff15723e */ /* 0x000fca00020006ff */
        /* <DEDUP_REMOVED lines=8> */
.L_x_86:
[----:B------:R-:W-:Y:S05]  /*40d0*/  BSYNC B1 ;  /* 0x0000000000017941 */ /* 0x000fea0003800000 */
.L_x_85:
        /* <DEDUP_REMOVED lines=12> */
.L_x_88:
[----:B------:R-:W-:Y:S05]  /*41a0*/  BSYNC B1 ;  /* 0x0000000000017941 */ /* 0x000fea0003800000 */
.L_x_87:
        /* <DEDUP_REMOVED lines=13> */
.L_x_90:
[----:B------:R-:W-:Y:S05]  /*4280*/  BSYNC B1 ;  /* 0x0000000000017941 */ /* 0x000fea0003800000 */
.L_x_89:
        /* <DEDUP_REMOVED lines=13> */
.L_x_92:
[----:B------:R-:W-:Y:S05]  /*4360*/  BSYNC B1 ;  /* 0x0000000000017941 */ /* 0x000fea0003800000 */
.L_x_91:
[----:B-----5:R-:W-:Y:S01]  /*4370*/  LOP3.LUT R15, R15, 0xff, RZ, 0xc0, !PT ;  /* 0x000000ff0f0f7812 */ /* 0x020fe200078ec0ff */
[----:B------:R-:W-:Y:S01]  /*4380*/  BSSY B1, `(.L_x_93) ;  /* 0x000000b000017945 */ /* 0x000fe20003800000 */
[----:B------:R-:W-:Y:S02]  /*4390*/  ISETP.LT.OR P0, PT, R25, 0x9, !P0 ;  /* 0x000000091900780c */ /* 0x000fe40004701670 */
[----:B------:R-:W-:Y:S02]  /*43a0*/  F2FP.F16.E4M3.UNPACK_B R15, R15 ;  /* 0x0000000fff0f723e */ /* 0x000fe400020006ff */
[----:B0-2---:R-:W-:-:S03]  /*43b0*/  PRMT R12, RZ, 0x7610, R12 ;  /* 0x00007610ff0c7816 */ /* 0x005fc6000000000c */
[----:B------:R-:W-:-:S05]  /*43c0*/  HADD2.F32 R15, -RZ, R15.H0_H0 ;  /* 0x2000000fff0f7230 */ /* 0x000fca0000004100 */
[----:B------:R-:W-:-:S04]  /*43d0*/  FMUL R15, R15, R10 ;  /* 0x0000000a0f0f7220 */ /* 0x000fc80000400000 */
[----:B------:R-:W-:-:S05]  /*43e0*/  FFMA R15, R18, R3, R15 ;  /* 0x00000003120f7223 */ /* 0x000fca000000000f */
[----:B------:R-:W-:-:S05]  /*43f0*/  F2FP.SATFINITE.E4M3.F32.PACK_AB_MERGE_C R15, RZ, R15, RZ ;  /* 0x0000000fff0f723e */ /* 0x000fca00048070ff */
[----:B------:R0:W-:Y:S01]  /*4400*/  @!P3 STG.E.U8 desc[UR20][R8.64+0x39], R15 ;  /* 0x0000390f0800b986 */ /* 0x0001e2000c101114 */
[----:B------:R-:W-:Y:S05]  /*4410*/  @P0 BRA `(.L_x_94) ;  /* 0x0000000000040947 */ /* 0x000fea0003800000 */
[----:B------:R2:W5:Y:S02]  /*4420*/  LDG.E.U8 R12, desc[UR20][R16.64+0x38] ;  /* 0x00003814100c7981 */ /* 0x000564000c1e1100 */
.L_x_94:
[----:B------:R-:W-:Y:S05]  /*4430*/  BSYNC B1 ;  /* 0x0000000000017941 */ /* 0x000fea0003800000 */
.L_x_93:
[----:B-----5:R-:W-:Y:S01]  /*4440*/  LOP3.LUT R12, R12, 0xff, RZ, 0xc0, !PT ;  /* 0x000000ff0c0c7812 */ /* 0x020fe200078ec0ff */
[----:B------:R-:W-:Y:S01]  /*4450*/  BSSY B1, `(.L_x_95) ;  /* 0x000000b000017945 */ /* 0x000fe20003800000 */
[----:B------:R-:W-:Y:S02]  /*4460*/  ISETP.LT.OR P1, PT, R25, 0x9, !P1 ;  /* 0x000000091900780c */ /* 0x000fe40004f21670 */
[----:B------:R-:W-:-:S05]  /*4470*/  F2FP.F16.E4M3.UNPACK_B R12, R12 ;  /* 0x0000000cff0c723e */ /* 0x000fca00020006ff */
[----:B01----:R-:W-:-:S05]  /*4480*/  HADD2.F32 R9, -RZ, R12.H0_H0 ;  /* 0x2000000cff097230 */ /* 0x003fca0000004100 */
[----:B------:R-:W-:-:S04]  /*4490*/  FMUL R8, R9, R10 ;  /* 0x0000000a09087220 */ /* 0x000fc80000400000 */
[----:B------:R-:W-:-:S05]  /*44a0*/  FFMA R8, R11, R3, R8 ;  /* 0x000000030b087223 */ /* 0x000fca0000000008 */
[----:B------:R-:W-:Y:S02]  /*44b0*/  F2FP.SATFINITE.E4M3.F32.PACK_AB_MERGE_C R9, RZ, R8, RZ ;  /* 0x00000008ff09723e */ /* 0x000fe400048070ff */
[----:B------:R-:W-:-:S03]  /*44c0*/  PRMT R8, RZ, 0x7610, R8 ;  /* 0x00007610ff087816 */ /* 0x000fc60000000008 */
[----:B------:R0:W-:Y:S01]  /*44d0*/  @!P0 STG.E.U8 desc[UR20][R6.64+0x38], R9 ;  /* 0x0000380906008986 */ /* 0x0001e2000c101114 */
[----:B------:R-:W-:Y:S05]  /*44e0*/  @P1 BRA `(.L_x_96) ;  /* 0x0000000000041947 */ /* 0x000fea0003800000 */
[----:B------:R1:W5:Y:S02]  /*44f0*/  LDG.E.U8 R8, desc[UR20][R16.64+0x39] ;  /* 0x0000391410087981 */ /* 0x000364000c1e1100 */
.L_x_96:
[----:B------:R-:W-:Y:S05]  /*4500*/  BSYNC B1 ;  /* 0x0000000000017941 */ /* 0x000fea0003800000 */
.L_x_95:
[----:B------:R-:W-:Y:S05]  /*4510*/  @P1 BRA `(.L_x_97) ;  /* 0x0000000800601947 */ /* 0x000fea0003800000 */
[----:B-----5:R-:W-:-:S04]  /*4520*/  LOP3.LUT R8, R8, 0xff, RZ, 0xc0, !PT ;  /* 0x000000ff08087812 */ /* 0x020fc800078ec0ff */
[----:B------:R-:W-:-:S05]  /*4530*/  F2FP.F16.E4M3.UNPACK_B R8, R8 ;  /* 0x00000008ff08723e */ /* 0x000fca00020006ff */
[----:B0-----:R-:W-:-:S05]  /*4540*/  HADD2.F32 R9, -RZ, R8.H0_H0 ;  /* 0x20000008ff097230 */ /* 0x001fca0000004100 */
[----:B------:R-:W-:-:S04]  /*4550*/  FMUL R9, R9, R10 ;  /* 0x0000000a09097220 */ /* 0x000fc80000400000 */
[----:B------:R-:W-:-:S05]  /*4560*/  FFMA R9, R14, R3, R9 ;  /* 0x000000030e097223 */ /* 0x000fca0000000009 */
[----:B------:R-:W-:-:S05]  /*4570*/  F2FP.SATFINITE.E4M3.F32.PACK_AB_MERGE_C R9, RZ, R9, RZ ;  /* 0x00000009ff09723e */ /* 0x000fca00048070ff */
[----:B------:R0:W-:Y:S01]  /*4580*/  STG.E.U8 desc[UR20][R6.64+0x39], R9 ;  /* 0x0000390906007986 */ /* 0x0001e2000c101114 */
[----:B------:R-:W-:Y:S05]  /*4590*/  BRA `(.L_x_97) ;  /* 0x0000000800407947 */ /* 0x000fea0003800000 */
.L_x_32:
[C---:B------:R-:W-:Y:S01]  /*45a0*/  ISETP.GE.AND P3, PT, R26.reuse, 0x1, PT ;  /* 0x000000011a00780c */ /* 0x040fe20003f66270 */
[-C--:B--2---:R-:W-:Y:S01]  /*45b0*/  FMUL R79, R79, R3.reuse ;  /* 0x000000034f4f7220 */ /* 0x084fe20000400000 */
[----:B------:R-:W-:Y:S01]  /*45c0*/  ISETP.GE.AND P0, PT, R26, 0x2, PT ;  /* 0x000000021a00780c */ /* 0x000fe20003f06270 */
[-C--:B------:R-:W-:Y:S01]  /*45d0*/  FMUL R78, R78, R3.reuse ;  /* 0x000000034e4e7220 */ /* 0x080fe20000400000 */
[----:B------:R-:W-:Y:S01]  /*45e0*/  ISETP.LT.OR P1, PT, R25, 0x1, !P3 ;  /* 0x000000011900780c */ /* 0x000fe20005f21670 */
[-C--:B------:R-:W-:Y:S01]  /*45f0*/  FMUL R77, R77, R3.reuse ;  /* 0x000000034d4d7220 */ /* 0x080fe20000400000 */
[C---:B------:R-:W-:Y:S01]  /*4600*/  ISETP.LT.OR P2, PT, R25.reuse, 0x1, !P0 ;  /* 0x000000011900780c */ /* 0x040fe20004741670 */
[-C--:B------:R-:W-:Y:S01]  /*4610*/  FMUL R76, R76, R3.reuse ;  /* 0x000000034c4c7220 */ /* 0x080fe20000400000 */
[----:B------:R-:W-:Y:S01]  /*4620*/  ISETP.LT.OR P3, PT, R25, 0x9, !P3 ;  /* 0x000000091900780c */ /* 0x000fe20005f61670 */
[----:B------:R-:W-:Y:S01]  /*4630*/  FMUL R75, R75, R3 ;  /* 0x000000034b4b7220 */ /* 0x000fe20000400000 */
[----:B------:R-:W-:Y:S01]  /*4640*/  F2FP.SATFINITE.E4M3.F32.PACK_AB_MERGE_C R79, RZ, R79, RZ ;  /* 0x0000004fff4f723e */ /* 0x000fe200048070ff */
[-C--:B------:R-:W-:Y:S01]  /*4650*/  FMUL R74, R74, R3.reuse ;  /* 0x000000034a4a7220 */ /* 0x080fe20000400000 */
[----:B------:R-:W-:Y:S01]  /*4660*/  F2FP.SATFINITE.E4M3.F32.PACK_AB_MERGE_C R13, RZ, R78, RZ ;  /* 0x0000004eff0d723e */ /* 0x000fe200048070ff */
[----:B------:R-:W-:Y:S01]  /*4670*/  FMUL R73, R73, R3 ;  /* 0x0000000349497220 */ /* 0x000fe20000400000 */
[----:B------:R-:W-:Y:S01]  /*4680*/  F2FP.SATFINITE.E4M3.F32.PACK_AB_MERGE_C R77, RZ, R77, RZ ;  /* 0x0000004dff4d723e */ /* 0x000fe200048070ff */
[-C--:B------:R-:W-:Y:S01]  /*4690*/  FMUL R72, R72, R3.reuse ;  /* 0x0000000348487220 */ /* 0x080fe20000400000 */
[----:B------:R-:W-:Y:S01]  /*46a0*/  ISETP.LT.OR P0, PT, R25, 0x9, !P0 ;  /* 0x000000091900780c */ /* 0x000fe20004701670 */
[----:B------:R-:W-:Y:S01]  /*46b0*/  @!P1 STG.E.U8 desc[UR20][R8.64], R79 ;  /* 0x0000004f08009986 */ /* 0x000fe2000c101114 */
[C---:B------:R-:W-:Y:S01]  /*46c0*/  ISETP.GE.AND P1, PT, R26.reuse, 0x9, PT ;  /* 0x000000091a00780c */ /* 0x040fe20003f26270 */
[----:B------:R-:W-:Y:S01]  /*46d0*/  FMUL R71, R71, R3 ;  /* 0x0000000347477220 */ /* 0x000fe20000400000 */
[----:B------:R-:W-:Y:S01]  /*46e0*/  F2FP.SATFINITE.E4M3.F32.PACK_AB_MERGE_C R75, RZ, R75, RZ ;  /* 0x0000004bff4b723e */ /* 0x000fe200048070ff */
[----:B------:R0:W-:Y:S01]  /*46f0*/  @!P2 STG.E.U8 desc[UR20][R8.64+0x1], R13 ;  /* 0x0000010d0800a986 */ /* 0x0001e2000c101114 */
[----:B------:R-:W-:Y:S01]  /*4700*/  ISETP.GE.AND P2, PT, R26, 0xa, PT ;  /* 0x0000000a1a00780c */ /* 0x000fe20003f46270 */
[-C--:B------:R-:W-:Y:S01]  /*4710*/  FMUL R70, R70, R3.reuse ;  /* 0x0000000346467220 */ /* 0x080fe20000400000 */
[----:B------:R-:W-:Y:S01]  /*4720*/  F2FP.SATFINITE.E4M3.F32.PACK_AB_MERGE_C R17, RZ, R74, RZ ;  /* 0x0000004aff11723e */ /* 0x000fe200048070ff */
[----:B------:R-:W-:Y:S01]  /*4730*/  @!P3 STG.E.U8 desc[UR20][R6.64], R77 ;  /* 0x0000004d0600b986 */ /* 0x000fe2000c101114 */
[C---:B------:R-:W-:Y:S01]  /*4740*/  ISETP.LT.OR P3, PT, R25.reuse, 0x1, !P1 ;  /* 0x000000011900780c */ /* 0x040fe20004f61670 */
[-C--:B------:R-:W-:Y:S01]  /*4750*/  FMUL R68, R68, R3.reuse ;  /* 0x0000000344447220 */ /* 0x080fe20000400000 */
[----:B------:R-:W-:Y:S01]  /*4760*/  ISETP.LT.OR P5, PT, R25, 0x1, !P2 ;  /* 0x000000011900780c */ /* 0x000fe200057a1670 */
[-C--:B------:R-:W-:Y:S01]  /*4770*/  FMUL R67, R67, R3.reuse ;  /* 0x0000000343437220 */ /* 0x080fe20000400000 */
[----:B------:R-:W-:Y:S01]  /*4780*/  ISETP.LT.OR P1, PT, R25, 0x9, !P1 ;  /* 0x000000091900780c */ /* 0x000fe20004f21670 */
[----:B------:R-:W-:Y:S01]  /*4790*/  FMUL R65, R65, R3 ;  /* 0x0000000341417220 */ /* 0x000fe20000400000 */
[----:B------:R-:W-:Y:S01]  /*47a0*/  F2FP.SATFINITE.E4M3.F32.PACK_AB_MERGE_C R73, RZ, R73, RZ ;  /* 0x00000049ff49723e */ /* 0x000fe200048070ff */
[-C--:B------:R-:W-:Y:S01]  /*47b0*/  FMUL R66, R66, R3.reuse ;  /* 0x0000000342427220 */ /* 0x080fe20000400000 */
[----:B0-----:R-:W-:Y:S01]  /*47c0*/  F2FP.SATFINITE.E4M3.F32.PACK_AB_MERGE_C R13, RZ, R76, RZ ;  /* 0x0000004cff0d723e */ /* 0x001fe200048070ff */
[-C--:B------:R-:W-:Y:S01]  /*47d0*/  FMUL R64, R64, R3.reuse ;  /* 0x0000000340407220 */ /* 0x080fe20000400000 */
[----:B------:R-:W-:Y:S01]  /*47e0*/  ISETP.LT.OR P2, PT, R25, 0x9, !P2 ;  /* 0x000000091900780c */ /* 0x000fe20005741670 */
[-C--:B------:R-:W-:Y:S01]  /*47f0*/  FMUL R63, R63, R3.reuse ;  /* 0x000000033f3f7220 */ /* 0x080fe20000400000 */
[----:B------:R-:W-:Y:S01]  /*4800*/  F2FP.SATFINITE.E4M3.F32.PACK_AB_MERGE_C R27, RZ, R72, RZ ;  /* 0x00000048ff1b723e */ /* 0x000fe200048070ff */
[----:B------:R0:W-:Y:S01]  /*4810*/  @!P0 STG.E.U8 desc[UR20][R6.64+0x1], R13 ;  /* 0x0000010d06008986 */ /* 0x0001e2000c101114 */
[C---:B------:R-:W-:Y:S01]  /*4820*/  ISETP.GE.AND P0, PT, R26.reuse, 0x11, PT ;  /* 0x000000111a00780c */ /* 0x040fe20003f06270 */
[----:B------:R-:W-:Y:S01]  /*4830*/  FMUL R61, R61, R3 ;  /* 0x000000033d3d7220 */ /* 0x000fe20000400000 */
[----:B------:R-:W-:Y:S01]  /*4840*/  F2FP.SATFINITE.E4M3.F32.PACK_AB_MERGE_C R71, RZ, R71, RZ ;  /* 0x00000047ff47723e */ /* 0x000fe200048070ff */
[----:B------:R-:W-:Y:S01]  /*4850*/  @!P3 STG.E.U8 desc[UR20][R8.64+0x8], R75 ;  /* 0x0000084b0800b986 */ /* 0x000fe2000c101114 */
[----:B------:R-:W-:Y:S01]  /*4860*/  ISETP.GE.AND P3, PT, R26, 0x12, PT ;  /* 0x000000121a00780c */ /* 0x000fe20003f66270 */
[----:B------:R-:W-:Y:S01]  /*4870*/  FMUL R62, R62, R3 ;  /* 0x000000033e3e7220 */ /* 0x000fe20000400000 */
[----:B------:R-:W-:Y:S01]  /*4880*/  F2FP.SATFINITE.E4M3.F32.PACK_AB_MERGE_C R67, RZ, R67, RZ ;  /* 0x00000043ff43723e */ /* 0x000fe200048070ff */
[----:B------:R1:W-:Y:S01]  /*4890*/  @!P5 STG.E.U8 desc[UR20][R8.64+0x9], R17 ;  /* 0x000009110800d986 */ /* 0x0003e2000c101114 */
[----:B------:R-:W-:Y:S01]  /*48a0*/  ISETP.LT.OR P5, PT, R25, 0x1, !P3 ;  /* 0x000000011900780c */ /* 0x000fe20005fa1670 */
[-C--:B------:R-:W-:Y:S01]  /*48b0*/  FMUL R59, R59, R3.reuse ;  /* 0x000000033b3b7220 */ /* 0x080fe20000400000 */
[C---:B------:R-:W-:Y:S01]  /*48c0*/  ISETP.LT.OR P3, PT, R25.reuse, 0x9, !P3 ;  /* 0x000000091900780c */ /* 0x040fe20005f61670 */
[----:B------:R-:W-:Y:S01]  /*48d0*/  @!P1 STG.E.U8 desc[UR20][R6.64+0x8], R73 ;  /* 0x0000084906009986 */ /* 0x000fe2000c101114 */
[----:B------:R-:W-:Y:S01]  /*48e0*/  ISETP.LT.OR P1, PT, R25, 0x1, !P0 ;  /* 0x000000011900780c */ /* 0x000fe20004721670 */
[-C--:B------:R-:W-:Y:S01]  /*48f0*/  FMUL R60, R60, R3.reuse ;  /* 0x000000033c3c7220 */ /* 0x080fe20000400000 */
[----:B0-----:R-:W-:Y:S01]  /*4900*/  F2FP.SATFINITE.E4M3.F32.PACK_AB_MERGE_C R13, RZ, R70, RZ ;  /* 0x00000046ff0d723e */ /* 0x001fe200048070ff */
[----:B------:R-:W-:Y:S01]  /*4910*/  @!P2 STG.E.U8 desc[UR20][R6.64+0x9], R27 ;  /* 0x0000091b0600a986 */ /* 0x000fe2000c101114 */
[----:B------:R-:W-:Y:S01]  /*4920*/  ISETP.GE.AND P2, PT, R26, 0x19, PT ;  /* 0x000000191a00780c */ /* 0x000fe20003f46270 */
[-C--:B------:R-:W-:Y:S01]  /*4930*/  FMUL R57, R57, R3.reuse ;  /* 0x0000000339397220 */ /* 0x080fe20000400000 */
[C---:B------:R-:W-:Y:S01]  /*4940*/  ISETP.LT.OR P0, PT, R25.reuse, 0x9, !P0 ;  /* 0x000000091900780c */ /* 0x040fe20004701670 */
[-C--:B------:R-:W-:Y:S01]  /*4950*/  FMUL R58, R58, R3.reuse ;  /* 0x000000033a3a7220 */ /* 0x080fe20000400000 */
[----:B------:R-:W-:Y:S01]  /*4960*/  ISETP.LT.OR P6, PT, R25, 0x1, !P2 ;  /* 0x000000011900780c */ /* 0x000fe200057c1670 */
[----:B------:R0:W-:Y:S01]  /*4970*/  @!P5 STG.E.U8 desc[UR20][R8.64+0x11], R13 ;  /* 0x0000110d0800d986 */ /* 0x0001e2000c101114 */
[----:B-1----:R-:W-:Y:S01]  /*4980*/  F2FP.SATFINITE.E4M3.F32.PACK_AB_MERGE_C R17, RZ, R68, RZ ;  /* 0x00000044ff11723e */ /* 0x002fe200048070ff */
[----:B------:R-:W-:Y:S01]  /*4990*/  FMUL R56, R56, R3 ;  /* 0x0000000338387220 */ /* 0x000fe20000400000 */
[----:B------:R-:W-:Y:S01]  /*49a0*/  F2FP.SATFINITE.E4M3.F32.PACK_AB_MERGE_C R65, RZ, R65, RZ ;  /* 0x00000041ff41723e */ /* 0x000fe200048070ff */
[----:B------:R-:W-:Y:S01]  /*49b0*/  @!P1 STG.E.U8 desc[UR20][R8.64+0x10], R71 ;  /* 0x0000104708009986 */ /* 0x000fe2000c101114 */
[----:B------:R-:W-:Y:S01]  /*49c0*/  ISETP.GE.AND P1, PT, R26, 0x1a, PT ;  /* 0x0000001a1a00780c */ /* 0x000fe20003f26270 */
[-C--:B------:R-:W-:Y:S01]  /*49d0*/  FMUL R23, R23, R3.reuse ;  /* 0x0000000317177220 */ /* 0x080fe20000400000 */
[C---:B------:R-:W-:Y:S01]  /*49e0*/  ISETP.LT.OR P2, PT, R25.reuse, 0x9, !P2 ;  /* 0x000000091900780c */ /* 0x040fe20005741670 */
[----:B------:R1:W-:Y:S01]  /*49f0*/  @!P3 STG.E.U8 desc[UR20][R6.64+0x11], R17 ;  /* 0x000011110600b986 */ /* 0x0003e2000c101114 */
[----:B------:R-:W-:Y:S01]  /*4a00*/  ISETP.LT.OR P5, PT, R25, 0x1, !P1 ;  /* 0x000000011900780c */ /* 0x000fe20004fa1670 */
[-C--:B------:R-:W-:Y:S01]  /*4a10*/  FMUL R21, R21, R3.reuse ;  /* 0x0000000315157220 */ /* 0x080fe20000400000 */
[----:B------:R-:W-:Y:S01]  /*4a20*/  ISETP.LT.OR P3, PT, R25, 0x9, !P1 ;  /* 0x000000091900780c */ /* 0x000fe20004f61670 */
[----:B------:R-:W-:Y:S01]  /*4a30*/  @!P0 STG.E.U8 desc[UR20][R6.64+0x10], R67 ;  /* 0x0000104306008986 */ /* 0x000fe2000c101114 */
[----:B0-----:R-:W-:Y:S01]  /*4a40*/  F2FP.SATFINITE.E4M3.F32.PACK_AB_MERGE_C R13, RZ, R66, RZ ;  /* 0x00000042ff0d723e */ /* 0x001fe200048070ff */
[-C--:B------:R-:W-:Y:S01]  /*4a50*/  FMUL R22, R22, R3.reuse ;  /* 0x0000000316167220 */ /* 0x080fe20000400000 */
[C---:B------:R-:W-:Y:S01]  /*4a60*/  ISETP.GE.AND P0, PT, R26.reuse, 0x21, PT ;  /* 0x000000211a00780c */ /* 0x040fe20003f06270 */
[----:B------:R-:W-:Y:S01]  /*4a70*/  @!P6 STG.E.U8 desc[UR20][R8.64+0x18], R65 ;  /* 0x000018410800e986 */ /* 0x000fe2000c101114 */
[----:B------:R-:W-:Y:S01]  /*4a80*/  ISETP.GE.AND P1, PT, R26, 0x22, PT ;  /* 0x000000221a00780c */ /* 0x000fe20003f26270 */
[-C--:B------:R-:W-:Y:S01]  /*4a90*/  FMUL R19, R19, R3.reuse ;  /* 0x0000000313137220 */ /* 0x080fe20000400000 */
[C---:B------:R-:W-:Y:S01]  /*4aa0*/  ISETP.LT.OR P6, PT, R25.reuse, 0x1, !P0 ;  /* 0x000000011900780c */ /* 0x040fe200047c1670 */
[-C--:B------:R-:W-:Y:S01]  /*4ab0*/  FMUL R20, R20, R3.reuse ;  /* 0x0000000314147220 */ /* 0x080fe20000400000 */
[----:B-1----:R-:W-:Y:S01]  /*4ac0*/  F2FP.SATFINITE.E4M3.F32.PACK_AB_MERGE_C R17, RZ, R64, RZ ;  /* 0x00000040ff11723e */ /* 0x002fe200048070ff */
[----:B------:R0:W-:Y:S01]  /*4ad0*/  @!P5 STG.E.U8 desc[UR20][R8.64+0x19], R13 ;  /* 0x0000190d0800d986 */ /* 0x0001e2000c101114 */
[----:B------:R-:W-:Y:S01]  /*4ae0*/  ISETP.LT.OR P5, PT, R25, 0x1, !P1 ;  /* 0x000000011900780c */ /* 0x000fe20004fa1670 */
[----:B------:R-:W-:Y:S01]  /*4af0*/  FMUL R15, R15, R3 ;  /* 0x000000030f0f7220 */ /* 0x000fe20000400000 */
[----:B------:R-:W-:Y:S01]  /*4b00*/  F2FP.SATFINITE.E4M3.F32.PACK_AB_MERGE_C R63, RZ, R63, RZ ;  /* 0x0000003fff3f723e */ /* 0x000fe200048070ff */
[----:B------:R1:W-:Y:S01]  /*4b10*/  @!P3 STG.E.U8 desc[UR20][R6.64+0x19], R17 ;  /* 0x000019110600b986 */ /* 0x0003e2000c101114 */
[----:B------:R-:W-:Y:S01]  /*4b20*/  F2FP.SATFINITE.E4M3.F32.PACK_AB_MERGE_C R61, RZ, R61, RZ ;  /* 0x0000003dff3d723e */ /* 0x000fe200048070ff */
[-C--:B------:R-:W-:Y:S01]  /*4b30*/  FMUL R18, R18, R3.reuse ;  /* 0x0000000312127220 */ /* 0x080fe20000400000 */
[----:B------:R-:W-:Y:S01]  /*4b40*/  F2FP.SATFINITE.E4M3.F32.PACK_AB_MERGE_C R27, RZ, R62, RZ ;  /* 0x0000003eff1b723e */ /* 0x000fe200048070ff */
[----:B------:R-:W-:Y:S01]  /*4b50*/  @!P2 STG.E.U8 desc[UR20][R6.64+0x18], R63 ;  /* 0x0000183f0600a986 */ /* 0x000fe2000c101114 */
[----:B------:R-:W-:Y:S01]  /*4b60*/  ISETP.LT.OR P3, PT, R25, 0x9, !P1 ;  /* 0x000000091900780c */ /* 0x000fe20004f61670 */
[-C--:B------:R-:W-:Y:S01]  /*4b70*/  FMUL R11, R11, R3.reuse ;  /* 0x000000030b0b7220 */ /* 0x080fe20000400000 */
[----:B------:R-:W-:Y:S01]  /*4b80*/  ISETP.GE.AND P2, PT, R26, 0x29, PT ;  /* 0x000000291a00780c */ /* 0x000fe20003f46270 */
[----:B------:R-:W-:Y:S01]  /*4b90*/  @!P6 STG.E.U8 desc[UR20][R8.64+0x20], R61 ;  /* 0x0000203d0800e986 */ /* 0x000fe2000c101114 */
[C---:B------:R-:W-:Y:S01]  /*4ba0*/  ISETP.LT.OR P0, PT, R25.reuse, 0x9, !P0 ;  /* 0x000000091900780c */ /* 0x040fe20004701670 */
[----:B------:R-:W-:Y:S01]  /*4bb0*/  FMUL R14, R14, R3 ;  /* 0x000000030e0e7220 */ /* 0x000fe20000400000 */
[----:B------:R-:W-:Y:S01]  /*4bc0*/  ISETP.GE.AND P1, PT, R26, 0x2a, PT ;  /* 0x0000002a1a00780c */ /* 0x000fe20003f26270 */
[----:B------:R-:W-:Y:S01]  /*4bd0*/  @!P5 STG.E.U8 desc[UR20][R8.64+0x21], R27 ;  /* 0x0000211b0800d986 */ /* 0x000fe2000c101114 */
[----:B------:R-:W-:-:S02]  /*4be0*/  ISETP.LT.OR P6, PT, R25, 0x1, !P2 ;  /* 0x000000011900780c */ /* 0x000fc400057c1670 */
[C---:B------:R-:W-:Y:S02]  /*4bf0*/  ISETP.LT.OR P5, PT, R25.reuse, 0x1, !P1 ;  /* 0x000000011900780c */ /* 0x040fe40004fa1670 */
[----:B------:R-:W-:Y:S02]  /*4c00*/  F2FP.SATFINITE.E4M3.F32.PACK_AB_MERGE_C R59, RZ, R59, RZ ;  /* 0x0000003bff3b723e */ /* 0x000fe400048070ff */
[----:B0-----:R-:W-:Y:S02]  /*4c10*/  F2FP.SATFINITE.E4M3.F32.PACK_AB_MERGE_C R13, RZ, R60, RZ ;  /* 0x0000003cff0d723e */ /* 0x001fe400048070ff */
[----:B------:R-:W-:Y:S01]  /*4c20*/  F2FP.SATFINITE.E4M3.F32.PACK_AB_MERGE_C R57, RZ, R57, RZ ;  /* 0x00000039ff39723e */ /* 0x000fe200048070ff */
[----:B------:R-:W-:Y:S01]  /*4c30*/  @!P0 STG.E.U8 desc[UR20][R6.64+0x20], R59 ;  /* 0x0000203b06008986 */ /* 0x000fe2000c101114 */
[----:B-1----:R-:W-:Y:S02]  /*4c40*/  F2FP.SATFINITE.E4M3.F32.PACK_AB_MERGE_C R17, RZ, R58, RZ ;  /* 0x0000003aff11723e */ /* 0x002fe400048070ff */
[C---:B------:R-:W-:Y:S01]  /*4c50*/  ISETP.LT.OR P1, PT, R25.reuse, 0x9, !P1 ;  /* 0x000000091900780c */ /* 0x040fe20004f21670 */
[----:B------:R0:W-:Y:S01]  /*4c60*/  @!P3 STG.E.U8 desc[UR20][R6.64+0x21], R13 ;  /* 0x0000210d0600b986 */ /* 0x0001e2000c101114 */
[----:B------:R-:W-:-:S02]  /*4c70*/  ISETP.LT.OR P2, PT, R25, 0x9, !P2 ;  /* 0x000000091900780c */ /* 0x000fc40005741670 */
[C---:B------:R-:W-:Y:S01]  /*4c80*/  ISETP.GE.AND P3, PT, R26.reuse, 0x31, PT ;  /* 0x000000311a00780c */ /* 0x040fe20003f66270 */
[----:B------:R-:W-:Y:S01]  /*4c90*/  @!P6 STG.E.U8 desc[UR20][R8.64+0x28], R57 ;  /* 0x000028390800e986 */ /* 0x000fe2000c101114 */
[----:B------:R-:W-:Y:S02]  /*4ca0*/  ISETP.GE.AND P0, PT, R26, 0x32, PT ;  /* 0x000000321a00780c */ /* 0x000fe40003f06270 */
[----:B------:R-:W-:Y:S01]  /*4cb0*/  F2FP.SATFINITE.E4M3.F32.PACK_AB_MERGE_C R23, RZ, R23, RZ ;  /* 0x00000017ff17723e */ /* 0x000fe200048070ff */
[----:B------:R1:W-:Y:S01]  /*4cc0*/  @!P5 STG.E.U8 desc[UR20][R8.64+0x29], R17 ;  /* 0x000029110800d986 */ /* 0x0003e2000c101114 */
[C---:B------:R-:W-:Y:S02]  /*4cd0*/  ISETP.LT.OR P5, PT, R25.reuse, 0x1, !P3 ;  /* 0x000000011900780c */ /* 0x040fe40005fa1670 */
[----:B------:R-:W-:Y:S02]  /*4ce0*/  ISETP.LT.OR P6, PT, R25, 0x1, !P0 ;  /* 0x000000011900780c */ /* 0x000fe400047c1670 */
[----:B0-----:R-:W-:Y:S01]  /*4cf0*/  F2FP.SATFINITE.E4M3.F32.PACK_AB_MERGE_C R13, RZ, R56, RZ ;  /* 0x00000038ff0d723e */ /* 0x001fe200048070ff */
[----:B------:R-:W-:Y:S01]  /*4d00*/  @!P2 STG.E.U8 desc[UR20][R6.64+0x28], R23 ;  /* 0x000028170600a986 */ /* 0x000fe2000c101114 */
[----:B------:R-:W-:-:S02]  /*4d10*/  F2FP.SATFINITE.E4M3.F32.PACK_AB_MERGE_C R21, RZ, R21, RZ ;  /* 0x00000015ff15723e */ /* 0x000fc400048070ff */
[C---:B------:R-:W-:Y:S01]  /*4d20*/  ISETP.GE.AND P2, PT, R26.reuse, 0x3a, PT ;  /* 0x0000003a1a00780c */ /* 0x040fe20003f46270 */
[----:B------:R0:W-:Y:S01]  /*4d30*/  @!P1 STG.E.U8 desc[UR20][R6.64+0x29], R13 ;  /* 0x0000290d06009986 */ /* 0x0001e2000c101114 */
[C---:B------:R-:W-:Y:S02]  /*4d40*/  ISETP.LT.OR P1, PT, R25.reuse, 0x9, !P3 ;  /* 0x000000091900780c */ /* 0x040fe40005f21670 */
[----:B-1----:R-:W-:Y:S01]  /*4d50*/  F2FP.SATFINITE.E4M3.F32.PACK_AB_MERGE_C R17, RZ, R22, RZ ;  /* 0x00000016ff11723e */ /* 0x002fe200048070ff */
[----:B------:R-:W-:Y:S01]  /*4d60*/  @!P5 STG.E.U8 desc[UR20][R8.64+0x30], R21 ;  /* 0x000030150800d986 */ /* 0x000fe2000c101114 */
[----:B------:R-:W-:Y:S02]  /*4d70*/  ISETP.GE.AND P3, PT, R26, 0x39, PT ;  /* 0x000000391a00780c */ /* 0x000fe40003f66270 */
[C---:B------:R-:W-:Y:S01]  /*4d80*/  ISETP.LT.OR P0, PT, R25.reuse, 0x9, !P0 ;  /* 0x000000091900780c */ /* 0x040fe20004701670 */
[----:B------:R1:W-:Y:S01]  /*4d90*/  @!P6 STG.E.U8 desc[UR20][R8.64+0x31], R17 ;  /* 0x000031110800e986 */ /* 0x0003e2000c101114 */
[----:B------:R-:W-:-:S02]  /*4da0*/  ISETP.LT.OR P5, PT, R25, 0x1, !P3 ;  /* 0x000000011900780c */ /* 0x000fc40005fa1670 */
[C---:B------:R-:W-:Y:S02]  /*4db0*/  ISETP.LT.OR P6, PT, R25.reuse, 0x1, !P2 ;  /* 0x000000011900780c */ /* 0x040fe400057c1670 */
[C---:B------:R-:W-:Y:S02]  /*4dc0*/  ISETP.LT.OR P3, PT, R25.reuse, 0x9, !P3 ;  /* 0x000000091900780c */ /* 0x040fe40005f61670 */
[----:B------:R-:W-:Y:S02]  /*4dd0*/  ISETP.LT.OR P2, PT, R25, 0x9, !P2 ;  /* 0x000000091900780c */ /* 0x000fe40005741670 */
[----:B------:R-:W-:Y:S02]  /*4de0*/  F2FP.SATFINITE.E4M3.F32.PACK_AB_MERGE_C R19, RZ, R19, RZ ;  /* 0x00000013ff13723e */ /* 0x000fe400048070ff */
[----:B0-----:R-:W-:Y:S02]  /*4df0*/  F2FP.SATFINITE.E4M3.F32.PACK_AB_MERGE_C R13, RZ, R20, RZ ;  /* 0x00000014ff0d723e */ /* 0x001fe400048070ff */
[----:B------:R-:W-:Y:S01]  /*4e00*/  F2FP.SATFINITE.E4M3.F32.PACK_AB_MERGE_C R15, RZ, R15, RZ ;  /* 0x0000000fff0f723e */ /* 0x000fe200048070ff */
[----:B------:R0:W-:Y:S01]  /*4e10*/  @!P1 STG.E.U8 desc[UR20][R6.64+0x30], R19 ;  /* 0x0000301306009986 */ /* 0x0001e2000c101114 */
[----:B-1----:R-:W-:-:S02]  /*4e20*/  F2FP.SATFINITE.E4M3.F32.PACK_AB_MERGE_C R17, RZ, R18, RZ ;  /* 0x00000012ff11723e */ /* 0x002fc400048070ff */
[----:B------:R-:W-:Y:S01]  /*4e30*/  F2FP.SATFINITE.E4M3.F32.PACK_AB_MERGE_C R11, RZ, R11, RZ ;  /* 0x0000000bff0b723e */ /* 0x000fe200048070ff */
[----:B------:R0:W-:Y:S01]  /*4e40*/  @!P0 STG.E.U8 desc[UR20][R6.64+0x31], R13 ;  /* 0x0000310d06008986 */ /* 0x0001e2000c101114 */
[----:B------:R-:W-:-:S03]  /*4e50*/  F2FP.SATFINITE.E4M3.F32.PACK_AB_MERGE_C R21, RZ, R14, RZ ;  /* 0x0000000eff15723e */ /* 0x000fc600048070ff */
[----:B------:R0:W-:Y:S04]  /*4e60*/  @!P5 STG.E.U8 desc[UR20][R8.64+0x38], R15 ;  /* 0x0000380f0800d986 */ /* 0x0001e8000c101114 */
[----:B------:R0:W-:Y:S04]  /*4e70*/  @!P6 STG.E.U8 desc[UR20][R8.64+0x39], R17 ;  /* 0x000039110800e986 */ /* 0x0001e8000c101114 */
[----:B------:R0:W-:Y:S04]  /*4e80*/  @!P3 STG.E.U8 desc[UR20][R6.64+0x38], R11 ;  /* 0x0000380b0600b986 */ /* 0x0001e8000c101114 */
[----:B------:R0:W-:Y:S02]  /*4e90*/  @!P2 STG.E.U8 desc[UR20][R6.64+0x39], R21 ;  /* 0x000039150600a986 */ /* 0x0001e4000c101114 */
.L_x_97:
[----:B------:R-:W-:Y:S05]  /*4ea0*/  BSYNC B0 ;  /* 0x0000000000007941 */ /* 0x000fea0003800000 */
.L_x_31:
[----:B------:R-:W-:Y:S01]  /*4eb0*/  ULDC UR6, c[0x0][0xc] ;  /* 0x0000030000067ab9 */ /* 0x000fe20000000800 */
[----:B------:R-:W-:Y:S01]  /*4ec0*/  ULDC UR7, c[0x0][0x10] ;  /* 0x0000040000077ab9 */ /* 0x000fe20000000800 */
[----:B0-----:R-:W0:Y:S01]  /*4ed0*/  LDC R9, c[0x0][0x14] ;  /* 0x00000500ff097b82 */ /* 0x001e220000000800 */
[----:B------:R-:W-:Y:S01]  /*4ee0*/  UIMAD.WIDE.U32 UR6, UR6, UR7, URZ ;  /* 0x00000007060672a5 */ /* 0x000fe2000f8e003f */
[----:B------:R-:W-:Y:S02]  /*4ef0*/  IMAD.MOV.U32 R6, RZ, RZ, R0 ;  /* 0x000000ffff067224 */ /* 0x000fe400078e0000 */
[----:B------:R-:W-:Y:S02]  /*4f00*/  IMAD.MOV.U32 R7, RZ, RZ, R5 ;  /* 0x000000ffff077224 */ /* 0x000fe400078e0005 */
[----:B------:R-:W-:Y:S02]  /*4f10*/  IMAD.MOV.U32 R13, RZ, RZ, -0x1 ;  /* 0xffffffffff0d7424 */ /* 0x000fe400078e00ff */
[----:B------:R-:W-:-:S02]  /*4f20*/  IMAD.MOV.U32 R69, RZ, RZ, -0x1 ;  /* 0xffffffffff457424 */ /* 0x000fc400078e00ff */
[----:B0-----:R-:W-:-:S04]  /*4f30*/  IMAD.WIDE.U32 R6, R9, UR6, R6 ;  /* 0x0000000609067c25 */ /* 0x001fc8000f8e0006 */
[----:B------:R-:W-:Y:S01]  /*4f40*/  IMAD R5, R9, UR7, RZ ;  /* 0x0000000709057c24 */ /* 0x000fe2000f8e02ff */
[----:B------:R-:W-:Y:S01]  /*4f50*/  ULDC.64 UR6, c[0x0][0x650] ;  /* 0x0001940000067ab9 */ /* 0x000fe20000000a00 */
[----:B------:R-:W-:Y:S01]  /*4f60*/  IMAD.MOV.U32 R0, RZ, RZ, R6 ;  /* 0x000000ffff007224 */ /* 0x000fe200078e0006 */
[----:B------:R-:W-:Y:S01]  /*4f70*/  ISETP.GE.U32.AND P0, PT, R6, UR6, PT ;  /* 0x0000000606007c0c */ /* 0x000fe2000bf06070 */
[----:B------:R-:W-:Y:S01]  /*4f80*/  IMAD.IADD R5, R7, 0x1, R5 ;  /* 0x0000000107057824 */ /* 0x000fe200078e0205 */
[----:B------:R-:W-:-:S04]  /*4f90*/  PRMT R7, RZ, 0x7610, R7 ;  /* 0x00007610ff077816 */ /* 0x000fc80000000007 */
[----:B------:R-:W-:-:S13]  /*4fa0*/  ISETP.GE.U32.AND.EX P0, PT, R5, UR7, PT, P0 ;  /* 0x0000000705007c0c */ /* 0x000fda000bf06100 */
[----:B------:R-:W-:Y:S05]  /*4fb0*/  @P0 BRA `(.L_x_98) ;  /* 0x0000000400640947 */ /* 0x000fea0003800000 */
[----:B------:R-:W0:Y:S01]  /*4fc0*/  S2R R20, SR_CTAID.X ;  /* 0x0000000000147919 */ /* 0x000e220000002500 */
[----:B------:R-:W0:Y:S01]  /*4fd0*/  LDC.64 R14, c[0x0][0x628] ;  /* 0x00018a00ff0e7b82 */ /* 0x000e220000000a00 */
[----:B------:R-:W-:Y:S01]  /*4fe0*/  ULDC UR6, c[0x0][0x150] ;  /* 0x0000540000067ab9 */ /* 0x000fe20000000800 */
[----:B------:R-:W-:Y:S01]  /*4ff0*/  IMAD.MOV.U32 R12, RZ, RZ, R0 ;  /* 0x000000ffff0c7224 */ /* 0x000fe200078e0000 */
[----:B------:R-:W0:Y:S01]  /*5000*/  S2R R22, SR_CTAID.Y ;  /* 0x0000000000167919 */ /* 0x000e220000002600 */
[----:B------:R-:W-:-:S04]  /*5010*/  IMAD.MOV.U32 R13, RZ, RZ, R5 ;  /* 0x000000ffff0d7224 */ /* 0x000fc800078e0005 */
[----:B------:R-:W0:Y:S08]  /*5020*/  LDC R23, c[0x0][0x144] ;  /* 0x00005100ff177b82 */ /* 0x000e300000000800 */
[----:B-1234-:R-:W1:Y:S08]  /*5030*/  LDC R16, c[0x0][0x630] ;  /* 0x00018c00ff107b82 */ /* 0x01ee700000000800 */
[----:B------:R-:W2:Y:S01]  /*5040*/  LDC.64 R18, c[0x0][0x620] ;  /* 0x00018800ff127b82 */ /* 0x000ea20000000a00 */
[----:B0-----:R-:W-:-:S04]  /*5050*/  ISETP.NE.U32.AND P0, PT, R14, RZ, PT ;  /* 0x000000ff0e00720c */ /* 0x001fc80003f05070 */
[----:B------:R-:W-:Y:S02]  /*5060*/  ISETP.NE.AND.EX P0, PT, R15, RZ, PT, P0 ;  /* 0x000000ff0f00720c */ /* 0x000fe40003f05300 */
[----:B------:R-:W-:-:S05]  /*5070*/  I2FP.F32.U32 R6, R20 ;  /* 0x0000001400067245 */ /* 0x000fca0000201000 */
[----:B------:R-:W-:-:S04]  /*5080*/  FMUL R6, R6, UR6 ;  /* 0x0000000606067c20 */ /* 0x000fc80008400000 */
[----:B------:R0:W3:Y:S02]  /*5090*/  F2I.U32.TRUNC.NTZ R21, R6 ;  /* 0x0000000600157305 */ /* 0x0000e4000020f000 */
[----:B-1----:R-:W-:Y:S05]  /*50a0*/  @!P0 BRA `(.L_x_99) ;  /* 0x0000000000288947 */ /* 0x002fea0003800000 */
[----:B------:R-:W1:Y:S02]  /*50b0*/  LDC R7, c[0x0][0x634] ;  /* 0x00018d00ff077b82 */ /* 0x000e640000000800 */
[----:B-1----:R-:W-:-:S05]  /*50c0*/  IADD3 R11, P0, R0, R7, RZ ;  /* 0x00000007000b7210 */ /* 0x002fca0007f1e0ff */
[----:B------:R-:W-:-:S04]  /*50d0*/  IMAD.X R17, RZ, RZ, R5, P0 ;  /* 0x000000ffff117224 */ /* 0x000fc800000e0605 */
[----:B0-----:R-:W-:-:S04]  /*50e0*/  IMAD.WIDE.U32 R6, R17, R14, RZ ;  /* 0x0000000e11067225 */ /* 0x001fc800078e00ff */
[----:B-----5:R-:W-:-:S04]  /*50f0*/  IMAD.WIDE.U32 R8, P0, R11, R15, R6 ;  /* 0x0000000f0b087225 */ /* 0x020fc80007800006 */
[----:B------:R-:W-:-:S04]  /*5100*/  IMAD.WIDE.U32 R6, R11, R14, RZ ;  /* 0x0000000e0b067225 */ /* 0x000fc800078e00ff */
[----:B------:R-:W-:Y:S01]  /*5110*/  IMAD.X R13, RZ, RZ, RZ, P0 ;  /* 0x000000ffff0d7224 */ /* 0x000fe200000e06ff */
[----:B------:R-:W-:Y:S01]  /*5120*/  IADD3 RZ, P0, R7, R8, RZ ;  /* 0x0000000807ff7210 */ /* 0x000fe20007f1e0ff */
[----:B------:R-:W-:-:S04]  /*5130*/  IMAD.MOV.U32 R12, RZ, RZ, R9 ;  /* 0x000000ffff0c7224 */ /* 0x000fc800078e0009 */
[----:B------:R-:W-:-:S08]  /*5140*/  IMAD.WIDE.U32.X R12, R17, R15, R12, P0 ;  /* 0x0000000f110c7225 */ /* 0x000fd000000e040c */
.L_x_99:
[-CC-:B------:R-:W-:Y:S01]  /*5150*/  SHF.R.U64 R69, R12, R16.reuse, R13.reuse ;  /* 0x000000100c457219 */ /* 0x180fe2000000120d */
[----:B------:R-:W1:Y:S01]  /*5160*/  LDC.64 R28, c[0x0][0x640] ;  /* 0x00019000ff1c7b82 */ /* 0x000e620000000a00 */
[----:B0-----:R-:W-:Y:S01]  /*5170*/  SHF.R.U32.HI R6, RZ, R16, R13 ;  /* 0x00000010ff067219 */ /* 0x001fe2000001160d */
[----:B---3--:R-:W-:Y:S01]  /*5180*/  IMAD.MOV R21, RZ, RZ, -R21 ;  /* 0x000000ffff157224 */ /* 0x008fe200078e0a15 */
[----:B------:R-:W-:Y:S01]  /*5190*/  IADD3 R9, P0, RZ, -R69, RZ ;  /* 0x80000045ff097210 */ /* 0x000fe20007f1e0ff */
[----:B------:R-:W-:Y:S01]  /*51a0*/  ULDC UR6, c[0x0][0x154] ;  /* 0x0000550000067ab9 */ /* 0x000fe20000000800 */
[----:B------:R-:W-:Y:S02]  /*51b0*/  IMAD.MOV.U32 R11, RZ, RZ, 0x1 ;  /* 0x00000001ff0b7424 */ /* 0x000fe400078e00ff */
[----:B------:R-:W-:Y:S01]  /*51c0*/  IMAD R21, R23, R21, R20 ;  /* 0x0000001517157224 */ /* 0x000fe200078e0214 */
[----:B------:R-:W0:Y:S01]  /*51d0*/  LDC R12, c[0x0][0x618] ;  /* 0x00018600ff0c7b82 */ /* 0x000e220000000800 */
[----:B------:R-:W-:-:S02]  /*51e0*/  IMAD.X R7, RZ, RZ, ~R6, P0 ;  /* 0x000000ffff077224 */ /* 0x000fc400000e0e06 */
[----:B------:R-:W-:Y:S02]  /*51f0*/  IMAD.MOV.U32 R6, RZ, RZ, R0 ;  /* 0x000000ffff067224 */ /* 0x000fe400078e0000 */
[-C--:B--2--5:R-:W-:Y:S02]  /*5200*/  IMAD R8, R7, R18.reuse, RZ ;  /* 0x0000001207087224 */ /* 0x0a4fe400078e02ff */
[----:B------:R-:W-:Y:S01]  /*5210*/  IMAD.MOV.U32 R7, RZ, RZ, R5 ;  /* 0x000000ffff077224 */ /* 0x000fe200078e0005 */
[----:B------:R-:W2:Y:S01]  /*5220*/  LDC R24, c[0x0][0x608] ;  /* 0x00018200ff187b82 */ /* 0x000ea20000000800 */
[----:B------:R-:W-:-:S04]  /*5230*/  IMAD.WIDE.U32 R6, R9, R18, R6 ;  /* 0x0000001209067225 */ /* 0x000fc800078e0006 */
[----:B------:R-:W-:-:S03]  /*5240*/  IMAD R9, R9, R19, R8 ;  /* 0x0000001309097224 */ /* 0x000fc600078e0208 */
[----:B------:R-:W3:Y:S01]  /*5250*/  LDC R26, c[0x0][0x658] ;  /* 0x00019600ff1a7b82 */ /* 0x000ee20000000800 */
[----:B------:R-:W-:Y:S01]  /*5260*/  I2FP.F32.U32 R8, R22 ;  /* 0x0000001600087245 */ /* 0x000fe20000201000 */
[----:B------:R-:W-:Y:S01]  /*5270*/  IMAD.IADD R7, R7, 0x1, R9 ;  /* 0x0000000107077824 */ /* 0x000fe200078e0209 */
[----:B-1----:R-:W-:Y:S01]  /*5280*/  ISETP.NE.U32.AND P0, PT, R28, RZ, PT ;  /* 0x000000ff1c00720c */ /* 0x002fe20003f05070 */
[----:B------:R-:W-:Y:S02]  /*5290*/  IMAD.MOV.U32 R9, RZ, RZ, -0x1 ;  /* 0xffffffffff097424 */ /* 0x000fe400078e00ff */
[----:B------:R-:W-:Y:S02]  /*52a0*/  FMUL R8, R8, UR6 ;  /* 0x0000000608087c20 */ /* 0x000fe40008400000 */
[----:B------:R-:W1:Y:S01]  /*52b0*/  LDC R19, c[0x0][0x148] ;  /* 0x00005200ff137b82 */ /* 0x000e620000000800 */
[----:B0-----:R-:W-:Y:S01]  /*52c0*/  SHF.R.U64 R16, R6, R12, R7 ;  /* 0x0000000c06107219 */ /* 0x001fe20000001207 */
[----:B------:R0:W4:Y:S01]  /*52d0*/  F2I.U32.TRUNC.NTZ R17, R8 ;  /* 0x0000000800117305 */ /* 0x000122000020f000 */
[----:B------:R-:W-:-:S02]  /*52e0*/  ISETP.NE.AND.EX P0, PT, R29, RZ, PT, P0 ;  /* 0x000000ff1d00720c */ /* 0x000fc40003f05300 */
[----:B------:R-:W-:-:S03]  /*52f0*/  SHF.R.U32.HI R7, RZ, R12, R7 ;  /* 0x0000000cff077219 */ /* 0x000fc60000011607 */
[----:B------:R-:W0:Y:S01]  /*5300*/  LDC R20, c[0x0][0x600] ;  /* 0x00018000ff147b82 */ /* 0x000e220000000800 */
[-CC-:B--2---:R-:W-:Y:S02]  /*5310*/  SHF.R.U64 R14, R16, R24.reuse, R7.reuse ;  /* 0x00000018100e7219 */ /* 0x184fe40000001207 */
[----:B------:R-:W-:-:S05]  /*5320*/  SHF.R.U32.HI R7, RZ, R24, R7 ;  /* 0x00000018ff077219 */ /* 0x000fca0000011607 */
[----:B------:R-:W2:Y:S01]  /*5330*/  LDC R25, c[0x0][0x648] ;  /* 0x00019200ff197b82 */ /* 0x000ea20000000800 */
[-CC-:B---3--:R-:W-:Y:S02]  /*5340*/  SHF.R.U64 R18, R14, R26.reuse, R7.reuse ;  /* 0x0000001a0e127219 */ /* 0x188fe40000001207 */
[-C--:B------:R-:W-:Y:S02]  /*5350*/  SHF.L.U32 R9, R9, R26.reuse, RZ ;  /* 0x0000001a09097219 */ /* 0x080fe400000006ff */
[-C--:B------:R-:W-:Y:S01]  /*5360*/  SHF.R.U32.HI R7, RZ, R26.reuse, R7 ;  /* 0x0000001aff077219 */ /* 0x080fe20000011607 */
[----:B------:R-:W-:Y:S01]  /*5370*/  IMAD.MOV.U32 R6, RZ, RZ, R18 ;  /* 0x000000ffff067224 */ /* 0x000fe200078e0012 */
[----:B------:R-:W-:Y:S01]  /*5380*/  SHF.L.U32 R24, R11, R26, RZ ;  /* 0x0000001a0b187219 */ /* 0x000fe200000006ff */
[----:B------:R-:W3:Y:S01]  /*5390*/  LDC R27, c[0x0][0x638] ;  /* 0x00018e00ff1b7b82 */ /* 0x000ee20000000800 */
[----:B------:R-:W-:-:S07]  /*53a0*/  LOP3.LUT R23, RZ, R9, RZ, 0x33, !PT ;  /* 0x00000009ff177212 */ /* 0x000fce00078e33ff */
[----:B------:R-:W0:Y:S01]  /*53b0*/  LDC R30, c[0x0][0x610] ;  /* 0x00018400ff1e7b82 */ /* 0x000e220000000800 */
[----:B----4-:R-:W-:Y:S05]  /*53c0*/  @!P0 BRA `(.L_x_100) ;  /* 0x0000000000288947 */ /* 0x010fea0003800000 */
[----:B------:R-:W4:Y:S02]  /*53d0*/  LDC R11, c[0x0][0x64c] ;  /* 0x00019300ff0b7b82 */ /* 0x000f240000000800 */
[----:B----4-:R-:W-:-:S05]  /*53e0*/  IADD3 R11, P0, R18, R11, RZ ;  /* 0x0000000b120b7210 */ /* 0x010fca0007f1e0ff */
[----:B------:R-:W-:-:S04]  /*53f0*/  IMAD.X R15, RZ, RZ, R7, P0 ;  /* 0x000000ffff0f7224 */ /* 0x000fc800000e0607 */
[----:B------:R-:W-:-:S04]  /*5400*/  IMAD.WIDE.U32 R6, R15, R28, RZ ;  /* 0x0000001c0f067225 */ /* 0x000fc800078e00ff */
[----:B0-----:R-:W-:-:S04]  /*5410*/  IMAD.WIDE.U32 R8, P0, R11, R29, R6 ;  /* 0x0000001d0b087225 */ /* 0x001fc80007800006 */
[----:B------:R-:W-:-:S04]  /*5420*/  IMAD.WIDE.U32 R6, R11, R28, RZ ;  /* 0x0000001c0b067225 */ /* 0x000fc800078e00ff */
[----:B------:R-:W-:Y:S01]  /*5430*/  IMAD.X R13, RZ, RZ, RZ, P0 ;  /* 0x000000ffff0d7224 */ /* 0x000fe200000e06ff */
[----:B------:R-:W-:Y:S01]  /*5440*/  IADD3 RZ, P0, R7, R8, RZ ;  /* 0x0000000807ff7210 */ /* 0x000fe20007f1e0ff */
[----:B------:R-:W-:-:S04]  /*5450*/  IMAD.MOV.U32 R12, RZ, RZ, R9 ;  /* 0x000000ffff0c7224 */ /* 0x000fc800078e0009 */
[----:B------:R-:W-:-:S08]  /*5460*/  IMAD.WIDE.U32.X R6, R15, R29, R12, P0 ;  /* 0x0000001d0f067225 */ /* 0x000fd000000e040c */
.L_x_100:
[----:B--2---:R-:W-:Y:S01]  /*5470*/  SHF.R.U64 R6, R6, R25, R7 ;  /* 0x0000001906067219 */ /* 0x004fe20000001207 */
[----:B0-----:R-:W-:Y:S01]  /*5480*/  VIADD R11, R20, 0xffffffff ;  /* 0xffffffff140b7836 */ /* 0x001fe20000000000 */
[----:B------:R-:W-:Y:S01]  /*5490*/  LOP3.LUT R9, R14, R23, RZ, 0xc0, !PT ;  /* 0x000000170e097212 */ /* 0x000fe200078ec0ff */
[----:B------:R-:W-:Y:S02]  /*54a0*/  IMAD.MOV R17, RZ, RZ, -R17 ;  /* 0x000000ffff117224 */ /* 0x000fe400078e0a11 */
[----:B------:R-:W-:Y:S02]  /*54b0*/  IMAD.MOV R7, RZ, RZ, -R6 ;  /* 0x000000ffff077224 */ /* 0x000fe400078e0a06 */
[----:B------:R-:W-:Y:S01]  /*54c0*/  IMAD R24, R24, R6, R9 ;  /* 0x0000000618187224 */ /* 0x000fe200078e0209 */
[----:B------:R-:W-:Y:S01]  /*54d0*/  LOP3.LUT R9, R16, R11, RZ, 0xc0, !PT ;  /* 0x0000000b10097212 */ /* 0x000fe200078ec0ff */
[----:B-1----:R-:W-:Y:S02]  /*54e0*/  @P4 IMAD R21, R19, R17, R22 ;  /* 0x0000001113154224 */ /* 0x002fe400078e0216 */
[----:B---3--:R-:W-:-:S02]  /*54f0*/  IMAD R6, R7, R27, R18 ;  /* 0x0000001b07067224 */ /* 0x008fc400078e0212 */
[----:B------:R-:W-:Y:S02]  /*5500*/  IMAD R24, R24, R30, R21 ;  /* 0x0000001e18187224 */ /* 0x000fe400078e0215 */
[----:B------:R-:W-:Y:S02]  /*5510*/  IMAD R9, R6, R20, R9 ;  /* 0x0000001406097224 */ /* 0x000fe400078e0209 */
[----:B------:R-:W-:-:S03]  /*5520*/  IMAD.MOV.U32 R7, RZ, RZ, 0x1 ;  /* 0x00000001ff077424 */ /* 0x000fc600078e00ff */
[----:B------:R-:W-:Y:S02]  /*5530*/  SEL R13, R9, R24, !P4 ;  /* 0x00000018090d7207 */ /* 0x000fe40006000000 */
[----:B------:R-:W-:-:S07]  /*5540*/  SEL R24, R24, R9, !P4 ;  /* 0x0000000918187207 */ /* 0x000fce0006000000 */
.L_x_98:
[----:B------:R-:W-:Y:S01]  /*5550*/  UIADD3 UR5, UR9, UR5, URZ ;  /* 0x0000000509057290 */ /* 0x000fe2000fffe03f */
[----:B------:R-:W-:Y:S01]  /*5560*/  LOP3.LUT P0, RZ, R7, 0xff, RZ, 0xc0, !PT ;  /* 0x000000ff07ff7812 */ /* 0x000fe2000780c0ff */
[----:B------:R-:W-:Y:S02]  /*5570*/  IMAD.MOV.U32 R12, RZ, RZ, R24 ;  /* 0x000000ffff0c7224 */ /* 0x000fe400078e0018 */
[----:B------:R-:W-:Y:S02]  /*5580*/  USHF.R.U32.HI UR6, URZ, 0x2, UR5 ;  /* 0x000000023f067899 */ /* 0x000fe40008011605 */
[----:B------:R-:W-:Y:S02]  /*5590*/  UISETP.GT.U32.AND UP1, UPT, UR5, 0x3, UPT ;  /* 0x000000030500788c */ /* 0x000fe4000bf24070 */
[----:B------:R-:W-:Y:S02]  /*55a0*/  ULOP3.LUT UR6, UR6, 0x1, URZ, 0xc0, !UPT ;  /* 0x0000000106067892 */ /* 0x000fe4000f8ec03f */
[----:B------:R-:W-:-:S02]  /*55b0*/  UISETP.LT.U32.AND UP1, UPT, UR9, 0x4, UP1 ;  /* 0x000000040900788c */ /* 0x000fc40008f21070 */
[----:B------:R-:W-:Y:S02]  /*55c0*/  UISETP.NE.U32.AND UP0, UPT, UR6, 0x1, UPT ;  /* 0x000000010600788c */ /* 0x000fe4000bf05070 */
[----:B------:R-:W-:Y:S02]  /*55d0*/  USEL UR7, URZ, 0x1, !UP1 ;  /* 0x000000013f077887 */ /* 0x000fe4000c800000 */
[----:B------:R-:W-:Y:S02]  /*55e0*/  UISETP.GT.U32.AND UP0, UPT, UR9, 0x3, !UP0 ;  /* 0x000000030900788c */ /* 0x000fe4000c704070 */
[----:B------:R-:W-:Y:S02]  /*55f0*/  ULOP3.LUT UR5, UR5, 0x3, URZ, 0xc0, !UPT ;  /* 0x0000000305057892 */ /* 0x000fe4000f8ec03f */
[----:B------:R-:W-:-:S04]  /*5600*/  USEL UR6, URZ, 0x1, !UP0 ;  /* 0x000000013f067887 */ /* 0x000fc8000c000000 */
[----:B------:R-:W-:Y:S01]  /*5610*/  ULOP3.LUT UR4, UR6, UR4, UR7, 0x96, !UPT ;  /* 0x0000000406047292 */ /* 0x000fe2000f8e9607 */
[----:B------:R-:W-:Y:S11]  /*5620*/  @P0 BRA `(.L_x_101) ;  /* 0xffffffb800440947 */ /* 0x000ff6000383ffff */
[----:B------:R-:W-:Y:S05]  /*5630*/  EXIT ;  /* 0x000000000000794d */ /* 0x000fea0003800000 */
.L_x_3:
[----:B0-----:R-:W-:Y:S01]  /*5640*/  ULDC.64 UR4, c[0x0][0x650] ;  /* 0x0001940000047ab9 */ /* 0x001fe20000000a00 */
        /* <DEDUP_REMOVED lines=25> */
.L_x_103:
[-CC-:B------:R-:W-:Y:S01]  /*57e0*/  SHF.R.U64 R17, R14, R18.reuse, R15.reuse ;  /* 0x000000120e117219 */ /* 0x180fe2000000120f */
[----:B------:R-:W0:Y:S01]  /*57f0*/  LDC R16, c[0x0][0x618] ;  /* 0x00018600ff107b82 */ /* 0x000e220000000800 */
[----:B------:R-:W-:Y:S01]  /*5800*/  SHF.R.U32.HI R7, RZ, R18, R15 ;  /* 0x00000012ff077219 */ /* 0x000fe2000001160f */
[----:B------:R-:W-:Y:S01]  /*5810*/  ULDC UR4, c[0x0][0x150] ;  /* 0x0000540000047ab9 */ /* 0x000fe20000000800 */
[----:B------:R-:W-:Y:S01]  /*5820*/  IADD3 R9, P0, RZ, -R17, RZ ;  /* 0x80000011ff097210 */ /* 0x000fe20007f1e0ff */
[----:B------:R-:W-:Y:S01]  /*5830*/  IMAD.MOV.U32 R10, RZ, RZ, R0 ;  /* 0x000000ffff0a7224 */ /* 0x000fe200078e0000 */
[----:B------:R-:W-:Y:S01]  /*5840*/  I2FP.F32.U32 R12, R6 ;  /* 0x00000006000c7245 */ /* 0x000fe20000201000 */
[----:B------:R-:W-:Y:S02]  /*5850*/  IMAD.MOV.U32 R11, RZ, RZ, R5 ;  /* 0x000000ffff0b7224 */ /* 0x000fe400078e0005 */
[----:B------:R-:W1:Y:S01]  /*5860*/  LDC.64 R26, c[0x0][0x640] ;  /* 0x00019000ff1a7b82 */ /* 0x000e620000000a00 */
[----:B------:R-:W-:-:S02]  /*5870*/  IMAD.X R7, RZ, RZ, ~R7, P0 ;  /* 0x000000ffff077224 */ /* 0x000fc400000e0e07 */
[----:B------:R-:W-:Y:S01]  /*5880*/  FMUL R13, R12, UR4 ;  /* 0x000000040c0d7c20 */ /* 0x000fe20008400000 */
[----:B------:R-:W-:Y:S01]  /*5890*/  IMAD.WIDE.U32 R10, R9, R20, R10 ;  /* 0x00000014090a7225 */ /* 0x000fe200078e000a */
[----:B------:R-:W-:-:S03]  /*58a0*/  ULDC UR4, c[0x0][0x154] ;  /* 0x0000550000047ab9 */ /* 0x000fc60000000800 */
[----:B------:R-:W-:Y:S01]  /*58b0*/  IMAD R12, R7, R20, RZ ;  /* 0x00000014070c7224 */ /* 0x000fe200078e02ff */
[----:B------:R-:W2:Y:S01]  /*58c0*/  LDC R15, c[0x0][0x144] ;  /* 0x00005100ff0f7b82 */ /* 0x000ea20000000800 */
[----:B------:R-:W3:Y:S02]  /*58d0*/  F2I.U32.TRUNC.NTZ R13, R13 ;  /* 0x0000000d000d7305 */ /* 0x000ee4000020f000 */
[----:B------:R-:W-:Y:S02]  /*58e0*/  IMAD R7, R9, R21, R12 ;  /* 0x0000001509077224 */ /* 0x000fe400078e020c */
[----:B------:R-:W-:Y:S02]  /*58f0*/  IMAD.MOV.U32 R12, RZ, RZ, 0x1 ;  /* 0x00000001ff0c7424 */ /* 0x000fe400078e00ff */
[----:B------:R-:W-:Y:S01]  /*5900*/  IMAD.IADD R7, R11, 0x1, R7 ;  /* 0x000000010b077824 */ /* 0x000fe200078e0207 */
[----:B------:R-:W4:Y:S04]  /*5910*/  LDC R18, c[0x0][0x608] ;  /* 0x00018200ff127b82 */ /* 0x000f280000000800 */
[----:B0-----:R-:W-:-:S02]  /*5920*/  SHF.R.U64 R14, R10, R16, R7 ;  /* 0x000000100a0e7219 */ /* 0x001fc40000001207 */
[----:B------:R-:W-:Y:S02]  /*5930*/  I2FP.F32.U32 R10, R8 ;  /* 0x00000008000a7245 */ /* 0x000fe40000201000 */
[----:B------:R-:W0:Y:S01]  /*5940*/  LDC R25, c[0x0][0x658] ;  /* 0x00019600ff197b82 */ /* 0x000e220000000800 */
[----:B-1----:R-:W-:Y:S01]  /*5950*/  ISETP.NE.U32.AND P0, PT, R26, RZ, PT ;  /* 0x000000ff1a00720c */ /* 0x002fe20003f05070 */
[----:B---3--:R-:W-:Y:S01]  /*5960*/  IMAD.MOV R9, RZ, RZ, -R13 ;  /* 0x000000ffff097224 */ /* 0x008fe200078e0a0d */
[----:B------:R-:W-:Y:S01]  /*5970*/  SHF.R.U32.HI R7, RZ, R16, R7 ;  /* 0x00000010ff077219 */ /* 0x000fe20000011607 */
[----:B------:R-:W-:Y:S01]  /*5980*/  FMUL R10, R10, UR4 ;  /* 0x000000040a0a7c20 */ /* 0x000fe20008400000 */
[----:B------:R-:W-:Y:S01]  /*5990*/  ISETP.NE.AND.EX P0, PT, R27, RZ, PT, P0 ;  /* 0x000000ff1b00720c */ /* 0x000fe20003f05300 */
[----:B------:R-:W-:Y:S02]  /*59a0*/  IMAD.MOV.U32 R16, RZ, RZ, -0x1 ;  /* 0xffffffffff107424 */ /* 0x000fe400078e00ff */
[----:B------:R-:W1:Y:S01]  /*59b0*/  LDC R21, c[0x0][0x148] ;  /* 0x00005200ff157b82 */ /* 0x000e620000000800 */
[----:B--2---:R-:W-:-:S07]  /*59c0*/  IMAD R23, R15, R9, R6 ;  /* 0x000000090f177224 */ /* 0x004fce00078e0206 */
[----:B------:R-:W2:Y:S01]  /*59d0*/  LDC R20, c[0x0][0x600] ;  /* 0x00018000ff147b82 */ /* 0x000ea20000000800 */
[-CC-:B----4-:R-:W-:Y:S02]  /*59e0*/  SHF.R.U64 R19, R14, R18.reuse, R7.reuse ;  /* 0x000000120e137219 */ /* 0x190fe40000001207 */
[----:B------:R-:W-:Y:S02]  /*59f0*/  SHF.R.U32.HI R6, RZ, R18, R7 ;  /* 0x00000012ff067219 */ /* 0x000fe40000011607 */
[----:B------:R3:W4:Y:S03]  /*5a00*/  F2I.U32.TRUNC.NTZ R18, R10 ;  /* 0x0000000a00127305 */ /* 0x000726000020f000 */
[----:B------:R-:W1:Y:S01]  /*5a10*/  LDC R22, c[0x0][0x648] ;  /* 0x00019200ff167b82 */ /* 0x000e620000000800 */
[-C--:B0-----:R-:W-:Y:S02]  /*5a20*/  SHF.L.U32 R9, R16, R25.reuse, RZ ;  /* 0x0000001910097219 */ /* 0x081fe400000006ff */
[----:B------:R-:W-:-:S02]  /*5a30*/  SHF.R.U64 R16, R19, R25, R6 ;  /* 0x0000001913107219 */ /* 0x000fc40000001206 */
[-C--:B------:R-:W-:Y:S02]  /*5a40*/  SHF.R.U32.HI R7, RZ, R25.reuse, R6 ;  /* 0x00000019ff077219 */ /* 0x080fe40000011606 */
[----:B------:R-:W-:Y:S01]  /*5a50*/  SHF.L.U32 R25, R12, R25, RZ ;  /* 0x000000190c197219 */ /* 0x000fe200000006ff */
[----:B------:R-:W0:Y:S01]  /*5a60*/  LDC R24, c[0x0][0x638] ;  /* 0x00018e00ff187b82 */ /* 0x000e220000000800 */
[----:B------:R-:W-:Y:S01]  /*5a70*/  LOP3.LUT R28, RZ, R9, RZ, 0x33, !PT ;  /* 0x00000009ff1c7212 */ /* 0x000fe200078e33ff */
[----:B------:R-:W-:-:S06]  /*5a80*/  IMAD.MOV.U32 R6, RZ, RZ, R16 ;  /* 0x000000ffff067224 */ /* 0x000fcc00078e0010 */
[----:B------:R-:W0:Y:S01]  /*5a90*/  LDC R29, c[0x0][0x610] ;  /* 0x00018400ff1d7b82 */ /* 0x000e220000000800 */
[----:B---34-:R-:W-:Y:S05]  /*5aa0*/  @!P0 BRA `(.L_x_104) ;  /* 0x0000000000288947 */ /* 0x018fea0003800000 */
        /* <DEDUP_REMOVED lines=10> */
.L_x_104:
[----:B-1----:R-:W-:Y:S01]  /*5b50*/  SHF.R.U64 R7, R6, R22, R7 ;  /* 0x0000001606077219 */ /* 0x002fe20000001207 */
[----:B--2---:R-:W-:Y:S01]  /*5b60*/  VIADD R11, R20, 0xffffffff ;  /* 0xffffffff140b7836 */ /* 0x004fe20000000000 */
[----:B------:R-:W-:Y:S01]  /*5b70*/  LOP3.LUT R6, R19, R28, RZ, 0xc0, !PT ;  /* 0x0000001c13067212 */ /* 0x000fe200078ec0ff */
[----:B------:R-:W-:Y:S02]  /*5b80*/  IMAD.MOV R18, RZ, RZ, -R18 ;  /* 0x000000ffff127224 */ /* 0x000fe400078e0a12 */
[----:B------:R-:W-:Y:S02]  /*5b90*/  IMAD.MOV R9, RZ, RZ, -R7 ;  /* 0x000000ffff097224 */ /* 0x000fe400078e0a07 */
[----:B------:R-:W-:Y:S01]  /*5ba0*/  IMAD R12, R25, R7, R6 ;  /* 0x00000007190c7224 */ /* 0x000fe200078e0206 */
[----:B------:R-:W-:Y:S01]  /*5bb0*/  LOP3.LUT R7, R14, R11, RZ, 0xc0, !PT ;  /* 0x0000000b0e077212 */ /* 0x000fe200078ec0ff */
[----:B------:R-:W-:Y:S02]  /*5bc0*/  @P4 IMAD R23, R21, R18, R8 ;  /* 0x0000001215174224 */ /* 0x000fe400078e0208 */
[----:B0-----:R-:W-:-:S02]  /*5bd0*/  IMAD R6, R9, R24, R16 ;  /* 0x0000001809067224 */ /* 0x001fc400078e0210 */
[----:B------:R-:W-:Y:S02]  /*5be0*/  IMAD R12, R12, R29, R23 ;  /* 0x0000001d0c0c7224 */ /* 0x000fe400078e0217 */
[----:B------:R-:W-:Y:S02]  /*5bf0*/  IMAD R7, R6, R20, R7 ;  /* 0x0000001406077224 */ /* 0x000fe400078e0207 */
[----:B------:R-:W-:Y:S02]  /*5c00*/  IMAD.MOV.U32 R10, RZ, RZ, 0x1 ;  /* 0x00000001ff0a7424 */ /* 0x000fe400078e00ff */
[----:B------:R-:W-:Y:S01]  /*5c10*/  IMAD.MOV.U32 R9, RZ, RZ, R17 ;  /* 0x000000ffff097224 */ /* 0x000fe200078e0011 */
[----:B------:R-:W-:Y:S02]  /*5c20*/  SEL R16, R7, R12, !P4 ;  /* 0x0000000c07107207 */ /* 0x000fe40006000000 */
[----:B------:R-:W-:-:S07]  /*5c30*/  SEL R12, R12, R7, !P4 ;  /* 0x000000070c0c7207 */ /* 0x000fce0006000000 */
.L_x_102:
[----:B------:R-:W-:-:S08]  /*5c40*/  NOP ;  /* 0x0000000000007918 */ /* 0x000fd00000000000 */
[----:B------:R-:W0:-:S00]  /*5c50*/  USETMAXREG.DEALLOC.CTAPOOL 0x28 ;  /* 0x00000028000079c8 */ /* 0x000e0000080e0500 */
[----:B0-----:R-:W-:-:S13]  /*5c60*/  ISETP.NE.AND P0, PT, R3, RZ, PT ;  /* 0x000000ff0300720c */ /* 0x001fda0003f05270 */
[----:B------:R-:W-:Y:S05]  /*5c70*/  @P0 EXIT ;  /* 0x000000000000094d */ /* 0x000fea0003800000 */
[----:B------:R-:W-:Y:S01]  /*5c80*/  LOP3.LUT P0, RZ, R10, 0xff, RZ, 0xc0, !PT ;  /* 0x000000ff0aff7812 */ /* 0x000fe2000780c0ff */
[----:B------:R-:W-:Y:S02]  /*5c90*/  IMAD.MOV.U32 R11, RZ, RZ, 0x1 ;  /* 0x00000001ff0b7424 */ /* 0x000fe400078e00ff */
[----:B------:R-:W-:-:S10]  /*5ca0*/  IMAD.MOV.U32 R10, RZ, RZ, RZ ;  /* 0x000000ffff0a7224 */ /* 0x000fd400078e00ff */
[----:B------:R-:W-:Y:S05]  /*5cb0*/  @!P0 BRA `(.L_x_105) ;  /* 0x0000000c006c8947 */ /* 0x000fea0003800000 */
[----:B------:R-:W0:Y:S01]  /*5cc0*/  LDC R3, c[0x0][0x28c] ;  /* 0x0000a300ff037b82 */ /* 0x000e220000000800 */
[----:B------:R-:W-:Y:S01]  /*5cd0*/  ULDC UR5, c[0x0][0x658] ;  /* 0x0001960000057ab9 */ /* 0x000fe20000000800 */
[----:B------:R-:W-:Y:S01]  /*5ce0*/  UMOV UR7, 0xffffffff ;  /* 0xffffffff00077882 */ /* 0x000fe20000000000 */
[----:B------:R-:W-:Y:S01]  /*5cf0*/  ULDC UR6, c[0x0][0xc] ;  /* 0x0000030000067ab9 */ /* 0x000fe20000000800 */
[----:B------:R-:W-:Y:S01]  /*5d00*/  USHF.L.U32 UR9, UR7, UR5, URZ ;  /* 0x0000000507097299 */ /* 0x000fe2000800063f */
[C---:B------:R-:W-:Y:S01]  /*5d10*/  LOP3.LUT P3, RZ, R2.reuse, 0x7f, RZ, 0xc0, !PT ;  /* 0x0000007f02ff7812 */ /* 0x040fe2000786c0ff */
[----:B------:R-:W-:Y:S01]  /*5d20*/  UMOV UR8, 0x1 ;  /* 0x0000000100087882 */ /* 0x000fe20000000000 */
[----:B------:R-:W-:Y:S01]  /*5d30*/  ULDC UR7, c[0x0][0x10] ;  /* 0x0000040000077ab9 */ /* 0x000fe20000000800 */
[----:B------:R-:W-:Y:S01]  /*5d40*/  LOP3.LUT P0, RZ, R2, 0x1f, RZ, 0xc0, !PT ;  /* 0x0000001f02ff7812 */ /* 0x000fe2000780c0ff */
[----:B------:R-:W-:Y:S01]  /*5d50*/  UIMAD.WIDE.U32 UR6, UR6, UR7, URZ ;  /* 0x00000007060672a5 */ /* 0x000fe2000f8e003f */
[----:B------:R-:W-:Y:S01]  /*5d60*/  BSSY B0, `(.L_x_105) ;  /* 0x00000d0000007945 */ /* 0x000fe20003800000 */
[----:B------:R-:W-:Y:S01]  /*5d70*/  USHF.L.U32 UR5, UR8, UR5, URZ ;  /* 0x0000000508057299 */ /* 0x000fe2000800063f */
[----:B------:R-:W-:Y:S01]  /*5d80*/  IMAD.MOV.U32 R14, RZ, RZ, 0x1 ;  /* 0x00000001ff0e7424 */ /* 0x000fe200078e00ff */
[----:B------:R-:W-:Y:S01]  /*5d90*/  LOP3.LUT R17, R4, 0x2, RZ, 0xfc, !PT ;  /* 0x0000000204117812 */ /* 0x000fe200078efcff */
[----:B------:R-:W-:Y:S01]  /*5da0*/  ULDC UR8, c[0x0][0x14] ;  /* 0x0000050000087ab9 */ /* 0x000fe20000000800 */
[----:B------:R-:W-:Y:S01]  /*5db0*/  PLOP3.LUT P0, PT, P0, P3, PT, 0x8a, 0x0 ;  /* 0x000000000000781c */ /* 0x000fe20000707172 */
[----:B------:R-:W-:Y:S01]  /*5dc0*/  UIMAD.WIDE.U32 UR30, UR6, UR8, URZ ;  /* 0x00000008061e72a5 */ /* 0x000fe2000f8e003f */
[----:B------:R-:W-:Y:S01]  /*5dd0*/  IMAD.MOV.U32 R11, RZ, RZ, 0x1 ;  /* 0x00000001ff0b7424 */ /* 0x000fe200078e00ff */
[----:B------:R-:W-:Y:S01]  /*5de0*/  UIMAD UR7, UR7, UR8, URZ ;  /* 0x00000008070772a4 */ /* 0x000fe2000f8e023f */
[----:B------:R-:W-:Y:S01]  /*5df0*/  IMAD.MOV.U32 R10, RZ, RZ, RZ ;  /* 0x000000ffff0a7224 */ /* 0x000fe200078e00ff */
[----:B------:R-:W-:Y:S01]  /*5e00*/  ULDC UR4, c[0x0][0x600] ;  /* 0x0001800000047ab9 */ /* 0x000fe20000000800 */
[----:B------:R-:W-:-:S02]  /*5e10*/  ULOP3.LUT UR6, URZ, UR9, URZ, 0x33, !UPT ;  /* 0x000000093f067292 */ /* 0x000fc4000f8e333f */
[----:B------:R-:W-:Y:S01]  /*5e20*/  UIADD3 UR4, UR4, -0x1, URZ ;  /* 0xffffffff04047890 */ /* 0x000fe2000fffe03f */
[----:B0-----:R-:W-:Y:S01]  /*5e30*/  VIADD R3, R3, 0xff ;  /* 0x000000ff03037836 */ /* 0x001fe20000000000 */
[----:B------:R-:W-:Y:S01]  /*5e40*/  UIADD3 UR7, UR31, UR7, URZ ;  /* 0x000000071f077290 */ /* 0x000fe2000fffe03f */
[----:B------:R-:W-:-:S03]  /*5e50*/  ULDC.64 UR38, c[0x0][0x198] ;  /* 0x0000660000267ab9 */ /* 0x000fc60000000a00 */
[----:B------:R-:W-:-:S04]  /*5e60*/  SHF.R.S32.HI R6, RZ, 0x1f, R3 ;  /* 0x0000001fff067819 */ /* 0x000fc80000011403 */
[----:B------:R-:W-:-:S04]  /*5e70*/  LEA.HI R6, R6, R3, RZ, 0x8 ;  /* 0x0000000306067211 */ /* 0x000fc800078f40ff */
[----:B------:R-:W-:-:S05]  /*5e80*/  SHF.R.S32.HI R15, RZ, 0x8, R6 ;  /* 0x00000008ff0f7819 */ /* 0x000fca0000011406 */
[----:B------:R-:W-:-:S07]  /*5e90*/  VIADD R13, R15, 0x1 ;  /* 0x000000010f0d7836 */ /* 0x000fce0000000000 */
.L_x_117:
[----:B------:R-:W-:-:S03]  /*5ea0*/  UMOV UR8, 0xffffffff ;  /* 0xffffffff00087882 */ /* 0x000fc60000000000 */
[----:B------:R-:W-:Y:S05]  /*5eb0*/  BRA.DIV UR8, `(.L_x_106) ;  /* 0x0000000e08dc7947 */ /* 0x000fea000b800000 */
[----:B------:R-:W-:-:S13]  /*5ec0*/  ELECT P1, URZ, PT ;  /* 0x00000000003f782f */ /* 0x000fda0003820000 */
.L_x_128:
[----:B------:R-:W0:Y:S01]  /*5ed0*/  LDC R2, c[0x0][0x28c] ;  /* 0x0000a300ff027b82 */ /* 0x000e220000000800 */
[----:B------:R-:W-:Y:S01]  /*5ee0*/  BSSY B1, `(.L_x_107) ;  /* 0x0000043000017945 */ /* 0x000fe20003800000 */
[----:B0-----:R-:W-:-:S13]  /*5ef0*/  ISETP.LT.OR P1, PT, R2, 0x1, !P1 ;  /* 0x000000010200780c */ /* 0x001fda0004f21670 */
[----:B------:R-:W-:Y:S05]  /*5f00*/  @P1 BRA `(.L_x_108) ;  /* 0x0000000400001947 */ /* 0x000fea0003800000 */
[----:B------:R-:W-:Y:S02]  /*5f10*/  IMAD.SHL.U32 R12, R12, 0x80, RZ ;  /* 0x000000800c0c7824 */ /* 0x000fe400078e00ff */
[----:B------:R-:W-:Y:S02]  /*5f20*/  IMAD.SHL.U32 R16, R16, 0x40, RZ ;  /* 0x0000004010107824 */ /* 0x000fe400078e00ff */
[----:B------:R-:W-:Y:S02]  /*5f30*/  IMAD.MOV.U32 R20, RZ, RZ, RZ ;  /* 0x000000ffff147224 */ /* 0x000fe400078e00ff */
[----:B------:R-:W-:Y:S02]  /*5f40*/  IMAD.MOV.U32 R2, RZ, RZ, R13 ;  /* 0x000000ffff027224 */ /* 0x000fe400078e000d */
[----:B------:R-:W-:Y:S02]  /*5f50*/  IMAD.MOV.U32 R3, RZ, RZ, R11 ;  /* 0x000000ffff037224 */ /* 0x000fe400078e000b */
[----:B------:R-:W-:-:S07]  /*5f60*/  IMAD.MOV.U32 R6, RZ, RZ, R10 ;  /* 0x000000ffff067224 */ /* 0x000fce00078e000a */
.L_x_112:
[----:B------:R-:W0:Y:S01]  /*5f70*/  S2R R8, SR_CgaCtaId ;  /* 0x0000000000087919 */ /* 0x000e220000008800 */
[----:B------:R-:W-:-:S04]  /*5f80*/  MOV R7, 0x400 ;  /* 0x0000040000077802 */ /* 0x000fc80000000f00 */
[----:B0-----:R-:W-:Y:S02]  /*5f90*/  LEA R19, R8, R7, 0x18 ;  /* 0x0000000708137211 */ /* 0x001fe400078ec0ff */
[----:B------:R-:W-:Y:S01]  /*5fa0*/  SHF.L.U32 R7, R3, 0x1f, RZ ;  /* 0x0000001f03077819 */ /* 0x000fe200000006ff */
[----:B------:R-:W0:Y:S02]  /*5fb0*/  @!P3 LDC R8, c[0x0][0x500] ;  /* 0x00014000ff08bb82 */ /* 0x000e240000000800 */
[----:B------:R-:W-:-:S04]  /*5fc0*/  IMAD R18, R6, 0x8, R19 ;  /* 0x0000000806127824 */ /* 0x000fc800078e0213 */
[----:B------:R-:W1:Y:S02]  /*5fd0*/  SYNCS.PHASECHK.TRANS64.TRYWAIT P1, [R18+URZ+0x20], R7 ;  /* 0x00002007120075a7 */ /* 0x000e64000802017f */
[----:B-1----:R-:W-:Y:S05]  /*5fe0*/  @!P1 BRA `(.L_x_109) ;  /* 0x0000000c00b09947 */ /* 0x002fea0003800000 */
.L_x_129:
[----:B-1----:R-:W-:Y:S01]  /*5ff0*/  PRMT R7, R17, 0x9910, RZ ;  /* 0x0000991011077816 */ /* 0x002fe200000000ff */
[----:B0-----:R0:W-:Y:S03]  /*6000*/  @!P3 SYNCS.ARRIVE.TRANS64 RZ, [R18+URZ], R8 ;  /* 0x0000000812ffb9a7 */ /* 0x0011e6000800003f */
[----:B------:R-:W-:-:S13]  /*6010*/  ISETP.NE.AND P1, PT, R7, 0x2, PT ;  /* 0x000000020700780c */ /* 0x000fda0003f25270 */
[----:B0-----:R-:W-:Y:S05]  /*6020*/  @P1 BRA `(.L_x_110) ;  /* 0x0000000000041947 */ /* 0x001fea0003800000 */
[----:B------:R-:W-:Y:S01]  /*6030*/  BPT.TRAP 0x1 ;  /* 0x000000040000795c */ /* 0x000fe20000300000 */
.L_x_110:
[----:B------:R-:W-:Y:S05]  /*6040*/  @P0 BRA `(.L_x_111) ;  /* 0x0000000000040947 */ /* 0x000fea0003800000 */
[----:B------:R-:W-:Y:S01]  /*6050*/  BPT.TRAP 0x1 ;  /* 0x000000040000795c */ /* 0x000fe20000300000 */
.L_x_111:
[--C-:B------:R-:W-:Y:S01]  /*6060*/  IMAD R7, R6, 0x8000, R19.reuse ;  /* 0x0000800006077824 */ /* 0x100fe200078e0213 */
[----:B------:R-:W-:Y:S01]  /*6070*/  R2UR UR34, R20 ;  /* 0x00000000142272ca */ /* 0x000fe200000e0000 */
[----:B------:R-:W-:Y:S01]  /*6080*/  IMAD R19, R6, 0x4000, R19 ;  /* 0x0000400006137824 */ /* 0x000fe200078e0213 */
[----:B------:R-:W-:Y:S01]  /*6090*/  R2UR UR33, R18 ;  /* 0x00000000122172ca */ /* 0x000fe200000e0000 */
[----:B------:R-:W-:Y:S01]  /*60a0*/  VIADD R2, R2, 0xffffffff ;  /* 0xffffffff02027836 */ /* 0x000fe20000000000 */
[----:B------:R-:W-:Y:S01]  /*60b0*/  R2UR UR24, R7 ;  /* 0x00000000071872ca */ /* 0x000fe200000e0000 */
[----:B------:R-:W-:Y:S01]  /*60c0*/  UIADD3 UR14, UP0, UR38, 0xf0, URZ ;  /* 0x000000f0260e7890 */ /* 0x000fe2000ff1e03f */
[----:B------:R-:W-:Y:S01]  /*60d0*/  R2UR UR8, R19 ;  /* 0x00000000130872ca */ /* 0x000fe200000e0000 */
[----:B------:R-:W-:Y:S01]  /*60e0*/  UIADD3 UR40, UP1, UR38, 0x1f0, URZ ;  /* 0x000001f026287890 */ /* 0x000fe2000ff3e03f */
[----:B------:R-:W-:Y:S01]  /*60f0*/  R2UR UR36, R9 ;  /* 0x00000000092472ca */ /* 0x000fe200000e0000 */
[----:B------:R-:W-:Y:S01]  /*6100*/  UIADD3.X UR15, URZ, UR39, URZ, UP0, !UPT ;  /* 0x000000273f0f7290 */ /* 0x000fe200087fe43f */
[----:B------:R-:W-:Y:S01]  /*6110*/  R2UR UR35, R12 ;  /* 0x000000000c2372ca */ /* 0x000fe200000e0000 */
[----:B------:R-:W-:Y:S01]  /*6120*/  UIADD3.X UR41, URZ, UR39, URZ, UP1, !UPT ;  /* 0x000000273f297290 */ /* 0x000fe20008ffe43f */
[----:B------:R-:W-:Y:S01]  /*6130*/  R2UR UR19, R16 ;  /* 0x00000000101372ca */ /* 0x000fe200000e0000 */
[----:B------:R-:W-:Y:S01]  /*6140*/  UIADD3 UR26, UR34, 0x80, URZ ;  /* 0x00000080221a7890 */ /* 0x000fe2000fffe03f */
[----:B------:R-:W-:Y:S01]  /*6150*/  ISETP.GT.AND P2, PT, R2, 0x1, PT ;  /* 0x000000010200780c */ /* 0x000fe20003f44270 */
[----:B------:R-:W-:Y:S01]  /*6160*/  VIADD R6, R6, 0x1 ;  /* 0x0000000106067836 */ /* 0x000fe20000000000 */
[----:B------:R-:W-:Y:S01]  /*6170*/  UMOV UR22, 0x0 ;  /* 0x0000000000167882 */ /* 0x000fe20000000000 */
[----:B------:R-:W-:Y:S01]  /*6180*/  UIADD3 UR32, UR24, 0x100, URZ ;  /* 0x0000010018207890 */ /* 0x000fe2000fffe03f */
[----:B------:R-:W-:Y:S01]  /*6190*/  VIADD R20, R20, 0x100 ;  /* 0x0000010014147836 */ /* 0x000fe20000000000 */
[----:B------:R-:W-:Y:S01]  /*61a0*/  UIADD3 UR24, UR24, 0x4100, URZ ;  /* 0x0000410018187890 */ /* 0x000fe2000fffe03f */
[----:B------:R-:W-:Y:S01]  /*61b0*/  ISETP.NE.AND P1, PT, R6, 0x4, PT ;  /* 0x000000040600780c */ /* 0x000fe20003f25270 */
[----:B------:R-:W-:-:S02]  /*61c0*/  UIADD3 UR16, UR8, 0x20100, URZ ;  /* 0x0002010008107890 */ /* 0x000fc4000fffe03f */
[----:B------:R-:W-:Y:S01]  /*61d0*/  UIADD3 UR8, UR8, 0x22100, URZ ;  /* 0x0002210008087890 */ /* 0x000fe2000fffe03f */
[----:B------:R-:W-:Y:S01]  /*61e0*/  SEL R8, RZ, 0x1, P1 ;  /* 0x00000001ff087807 */ /* 0x000fe20000800000 */
[----:B------:R-:W-:Y:S01]  /*61f0*/  UMOV UR23, 0x10000000 ;  /* 0x1000000000177882 */ /* 0x000fe20000000000 */
[----:B------:R-:W-:Y:S01]  /*6200*/  UMOV UR25, UR33 ;  /* 0x0000002100197c82 */ /* 0x000fe20008000000 */
[----:B------:R-:W-:Y:S01]  /*6210*/  UMOV UR28, UR36 ;  /* 0x00000024001c7c82 */ /* 0x000fe20008000000 */
[----:B------:R-:W-:Y:S01]  /*6220*/  UMOV UR27, UR35 ;  /* 0x00000023001b7c82 */ /* 0x000fe20008000000 */
[----:B------:R-:W-:Y:S01]  /*6230*/  UMOV UR17, UR33 ;  /* 0x0000002100117c82 */ /* 0x000fe20008000000 */
[----:B------:R-:W-:Y:S01]  /*6240*/  UMOV UR18, UR34 ;  /* 0x0000002200127c82 */ /* 0x000fe20008000000 */
[----:B------:R-:W-:Y:S01]  /*6250*/  UMOV UR20, UR36 ;  /* 0x0000002400147c82 */ /* 0x000fe20008000000 */
[----:B------:R0:W-:Y:S01]  /*6260*/  UTMALDG.3D [UR32], [UR14], desc[UR22] ;  /* 0x000016200e0075b4 */ /* 0x0001e20008011000 */
[----:B------:R-:W-:Y:S01]  /*6270*/  UMOV UR9, UR33 ;  /* 0x0000002100097c82 */ /* 0x000fe20008000000 */
[----:B------:R-:W-:Y:S01]  /*6280*/  UMOV UR11, UR19 ;  /* 0x00000013000b7c82 */ /* 0x000fe20008000000 */
[----:B------:R-:W-:Y:S01]  /*6290*/  UMOV UR12, UR36 ;  /* 0x00000024000c7c82 */ /* 0x000fe20008000000 */
[----:B------:R-:W-:Y:S01]  /*62a0*/  UMOV UR10, UR26 ;  /* 0x0000001a000a7c82 */ /* 0x000fe20008000000 */
[----:B------:R-:W-:-:S02]  /*62b0*/  LOP3.LUT R3, R3, R8, RZ, 0x3c, !PT ;  /* 0x0000000803037212 */ /* 0x000fc400078e3cff */
[----:B------:R-:W-:Y:S01]  /*62c0*/  SEL R6, R6, RZ, P1 ;  /* 0x000000ff06067207 */ /* 0x000fe20000800000 */
[----:B------:R0:W-:Y:S01]  /*62d0*/  UTMALDG.3D [UR24], [UR14], desc[UR22] ;  /* 0x000016180e0075b4 */ /* 0x0001e20008011000 */
[----:B------:R0:W-:Y:S01]  /*62e0*/  UTMALDG.3D [UR16], [UR40], desc[UR22] ;  /* 0x00001610280075b4 */ /* 0x0001e20008011000 */
[----:B------:R0:W-:Y:S02]  /*62f0*/  UTMALDG.3D [UR8], [UR40], desc[UR22] ;  /* 0x00001608280075b4 */ /* 0x0001e40008011000 */
[----:B0-----:R-:W-:Y:S05]  /*6300*/  @P2 BRA `(.L_x_112) ;  /* 0xfffffffc00182947 */ /* 0x001fea000383ffff */
.L_x_108:
[----:B------:R-:W-:Y:S05]  /*6310*/  BSYNC B1 ;  /* 0x0000000000017941 */ /* 0x000fea0003800000 */
.L_x_107:
[----:B------:R-:W-:Y:S01]  /*6320*/  LOP3.LUT P2, RZ, R14, 0xff, RZ, 0xc0, !PT ;  /* 0x000000ff0eff7812 */ /* 0x000fe2000784c0ff */
[----:B------:R-:W-:Y:S01]  /*6330*/  IMAD.IADD R10, R15, 0x1, R10 ;  /* 0x000000010f0a7824 */ /* 0x000fe200078e020a */
[----:B------:R-:W-:Y:S01]  /*6340*/  IADD3 R0, P5, R0, UR30, RZ ;  /* 0x0000001e00007c10 */ /* 0x000fe2000ffbe0ff */
[----:B------:R-:W-:Y:S01]  /*6350*/  ULDC.64 UR8, c[0x0][0x650] ;  /* 0x0001940000087ab9 */ /* 0x000fe20000000a00 */
[----:B------:R-:W-:Y:S01]  /*6360*/  BSSY B1, `(.L_x_113) ;  /* 0x000006d000017945 */ /* 0x000fe20003800000 */
[----:B------:R-:W-:Y:S01]  /*6370*/  IMAD.MOV.U32 R12, RZ, RZ, -0x1 ;  /* 0xffffffffff0c7424 */ /* 0x000fe200078e00ff */
[----:B------:R-:W-:Y:S01]  /*6380*/  SHF.R.U32.HI R2, RZ, 0x2, R10 ;  /* 0x00000002ff027819 */ /* 0x000fe2000001160a */
[----:B------:R-:W-:Y:S01]  /*6390*/  IMAD.MOV.U32 R16, RZ, RZ, -0x1 ;  /* 0xffffffffff107424 */ /* 0x000fe200078e00ff */
[----:B------:R-:W-:Y:S01]  /*63a0*/  ISETP.GT.U32.AND P1, PT, R10, 0x3, PT ;  /* 0x000000030a00780c */ /* 0x000fe20003f24070 */
[----:B------:R-:W-:Y:S01]  /*63b0*/  IMAD.MOV.U32 R9, RZ, RZ, -0x1 ;  /* 0xffffffffff097424 */ /* 0x000fe200078e00ff */
[----:B------:R-:W-:-:S02]  /*63c0*/  LOP3.LUT R2, R2, 0x1, RZ, 0xc0, !PT ;  /* 0x0000000102027812 */ /* 0x000fc400078ec0ff */
[----:B------:R-:W-:Y:S01]  /*63d0*/  ISETP.LT.U32.AND P1, PT, R15, 0x4, P1 ;  /* 0x000000040f00780c */ /* 0x000fe20000f21070 */
[----:B------:R-:W0:Y:S01]  /*63e0*/  @P2 S2R R6, SR_CgaCtaId ;  /* 0x0000000000062919 */ /* 0x000e220000008800 */
[----:B------:R-:W-:Y:S02]  /*63f0*/  @P2 MOV R3, 0x400 ;  /* 0x0000040000032802 */ /* 0x000fe40000000f00 */
[----:B------:R-:W-:Y:S02]  /*6400*/  IADD3.X R5, R5, UR7, RZ, P5, !PT ;  /* 0x0000000705057c10 */ /* 0x000fe4000affe4ff */
[----:B------:R-:W-:Y:S02]  /*6410*/  ISETP.GE.U32.AND P5, PT, R0, UR8, PT ;  /* 0x0000000800007c0c */ /* 0x000fe4000bfa6070 */
[----:B------:R-:W-:Y:S02]  /*6420*/  LOP3.LUT R10, R10, 0x3, RZ, 0xc0, !PT ;  /* 0x000000030a0a7812 */ /* 0x000fe400078ec0ff */
[----:B------:R-:W-:-:S02]  /*6430*/  PRMT R14, RZ, 0x7610, R14 ;  /* 0x00007610ff0e7816 */ /* 0x000fc4000000000e */
[----:B0-----:R-:W-:-:S04]  /*6440*/  @P2 LEA R3, R6, R3, 0x18 ;  /* 0x0000000306032211 */ /* 0x001fc800078ec0ff */
[----:B------:R0:W-:Y:S01]  /*6450*/  @P2 SYNCS.ARRIVE.TRANS64.A1T0 RZ, [R3+URZ+0x58], RZ ;  /* 0x000058ff03ff29a7 */ /* 0x0001e2000810003f */
[----:B------:R-:W-:Y:S02]  /*6460*/  ISETP.NE.U32.AND P2, PT, R2, 0x1, PT ;  /* 0x000000010200780c */ /* 0x000fe40003f45070 */
[----:B------:R-:W-:Y:S02]  /*6470*/  SEL R2, RZ, 0x1, !P1 ;  /* 0x00000001ff027807 */ /* 0x000fe40004800000 */
[----:B------:R-:W-:Y:S02]  /*6480*/  ISETP.GE.U32.AND.EX P1, PT, R5, UR9, PT, P5 ;  /* 0x0000000905007c0c */ /* 0x000fe4000bf26150 */
[----:B------:R-:W-:-:S04]  /*6490*/  ISETP.GT.U32.AND P2, PT, R15, 0x3, !P2 ;  /* 0x000000030f00780c */ /* 0x000fc80005744070 */
[----:B0-----:R-:W-:-:S04]  /*64a0*/  SEL R3, RZ, 0x1, !P2 ;  /* 0x00000001ff037807 */ /* 0x001fc80005000000 */
[--C-:B------:R-:W-:Y:S02]  /*64b0*/  LOP3.LUT R11, R3, R11, R2.reuse, 0x96, !PT ;  /* 0x0000000b030b7212 */ /* 0x100fe400078e9602 */
[----:B------:R-:W-:Y:S01]  /*64c0*/  PRMT R2, RZ, 0x7610, R2 ;  /* 0x00007610ff027816 */ /* 0x000fe20000000002 */
[----:B------:R-:W-:Y:S06]  /*64d0*/  @P1 BRA `(.L_x_114) ;  /* 0x0000000400541947 */ /* 0x000fec0003800000 */
[----:B------:R-:W-:Y:S01]  /*64e0*/  ULDC.64 UR8, c[0x0][0x628] ;  /* 0x00018a0000087ab9 */ /* 0x000fe20000000a00 */
[----:B------:R-:W0:Y:S01]  /*64f0*/  S2R R16, SR_CTAID.X ;  /* 0x0000000000107919 */ /* 0x000e220000002500 */
[----:B------:R-:W-:Y:S01]  /*6500*/  ISETP.NE.U32.AND P1, PT, RZ, UR8, PT ;  /* 0x00000008ff007c0c */ /* 0x000fe2000bf25070 */
[----:B------:R-:W-:Y:S01]  /*6510*/  ULDC UR11, c[0x0][0x630] ;  /* 0x00018c00000b7ab9 */ /* 0x000fe20000000800 */
[----:B------:R-:W-:Y:S01]  /*6520*/  IMAD.MOV.U32 R2, RZ, RZ, R0 ;  /* 0x000000ffff027224 */ /* 0x000fe200078e0000 */
[----:B------:R-:W1:Y:S01]  /*6530*/  S2R R12, SR_CTAID.Y ;  /* 0x00000000000c7919 */ /* 0x000e620000002600 */
[----:B------:R-:W-:Y:S01]  /*6540*/  ISETP.NE.AND.EX P1, PT, RZ, UR9, PT, P1 ;  /* 0x00000009ff007c0c */ /* 0x000fe2000bf25310 */
[----:B------:R-:W-:-:S12]  /*6550*/  IMAD.MOV.U32 R3, RZ, RZ, R5 ;  /* 0x000000ffff037224 */ /* 0x000fd800078e0005 */
[----:B------:R-:W-:Y:S05]  /*6560*/  @!P1 BRA `(.L_x_115) ;  /* 0x0000000000289947 */ /* 0x000fea0003800000 */
[----:B------:R-:W-:Y:S02]  /*6570*/  ULDC UR10, c[0x0][0x634] ;  /* 0x00018d00000a7ab9 */ /* 0x000fe40000000800 */
[----:B------:R-:W-:-:S05]  /*6580*/  IADD3 R9, P1, R0, UR10, RZ ;  /* 0x0000000a00097c10 */ /* 0x000fca000ff3e0ff */
[----:B------:R-:W-:-:S04]  /*6590*/  IMAD.X R19, RZ, RZ, R5, P1 ;  /* 0x000000ffff137224 */ /* 0x000fc800008e0605 */
[----:B------:R-:W-:-:S04]  /*65a0*/  IMAD.WIDE.U32 R6, R19, UR8, RZ ;  /* 0x0000000813067c25 */ /* 0x000fc8000f8e00ff */
[----:B------:R-:W-:-:S04]  /*65b0*/  IMAD.WIDE.U32 R6, P1, R9, UR9, R6 ;  /* 0x0000000909067c25 */ /* 0x000fc8000f820006 */
[----:B------:R-:W-:-:S04]  /*65c0*/  IMAD.WIDE.U32 R8, R9, UR8, RZ ;  /* 0x0000000809087c25 */ /* 0x000fc8000f8e00ff */
[----:B------:R-:W-:Y:S01]  /*65d0*/  IMAD.X R3, RZ, RZ, RZ, P1 ;  /* 0x000000ffff037224 */ /* 0x000fe200008e06ff */
[----:B------:R-:W-:Y:S01]  /*65e0*/  IADD3 RZ, P1, R9, R6, RZ ;  /* 0x0000000609ff7210 */ /* 0x000fe20007f3e0ff */
[----:B------:R-:W-:-:S04]  /*65f0*/  IMAD.MOV.U32 R2, RZ, RZ, R7 ;  /* 0x000000ffff027224 */ /* 0x000fc800078e0007 */
[----:B------:R-:W-:-:S08]  /*6600*/  IMAD.WIDE.U32.X R2, R19, UR9, R2, P1 ;  /* 0x0000000913027c25 */ /* 0x000fd000088e0402 */
.L_x_115:
[--C-:B------:R-:W-:Y:S01]  /*6610*/  SHF.R.U64 R8, R2, UR11, R3.reuse ;  /* 0x0000000b02087c19 */ /* 0x100fe20008001203 */
[----:B------:R-:W-:Y:S01]  /*6620*/  ULDC.64 UR8, c[0x0][0x620] ;  /* 0x0001880000087ab9 */ /* 0x000fe20000000a00 */
[----:B------:R-:W-:Y:S01]  /*6630*/  SHF.R.U32.HI R2, RZ, UR11, R3 ;  /* 0x0000000bff027c19 */ /* 0x000fe20008011603 */
[----:B------:R-:W-:Y:S01]  /*6640*/  IMAD.MOV.U32 R3, RZ, RZ, R5 ;  /* 0x000000ffff037224 */ /* 0x000fe200078e0005 */
[----:B------:R-:W-:Y:S01]  /*6650*/  IADD3 R7, P1, RZ, -R8, RZ ;  /* 0x80000008ff077210 */ /* 0x000fe20007f3e0ff */
[----:B------:R-:W2:Y:S01]  /*6660*/  LDC R25, c[0x0][0x144] ;  /* 0x00005100ff197b82 */ /* 0x000ea20000000800 */
[----:B0-----:R-:W-:Y:S01]  /*6670*/  I2FP.F32.U32 R9, R16 ;  /* 0x0000001000097245 */ /* 0x001fe20000201000 */
[----:B------:R-:W-:Y:S01]  /*6680*/  ULDC.64 UR12, c[0x0][0x640] ;  /* 0x00019000000c7ab9 */ /* 0x000fe20000000a00 */
[----:B------:R-:W-:Y:S01]  /*6690*/  ULDC UR10, c[0x0][0x608] ;  /* 0x00018200000a7ab9 */ /* 0x000fe20000000800 */
[----:B------:R-:W-:Y:S01]  /*66a0*/  IMAD.X R2, RZ, RZ, ~R2, P1 ;  /* 0x000000ffff027224 */ /* 0x000fe200008e0e02 */
[----:B------:R-:W-:-:S03]  /*66b0*/  ISETP.NE.U32.AND P1, PT, RZ, UR12, PT ;  /* 0x0000000cff007c0c */ /* 0x000fc6000bf25070 */
[----:B------:R-:W-:Y:S01]  /*66c0*/  IMAD R6, R2, UR8, RZ ;  /* 0x0000000802067c24 */ /* 0x000fe2000f8e02ff */
[----:B------:R-:W0:Y:S01]  /*66d0*/  LDC R19, c[0x0][0x148] ;  /* 0x00005200ff137b82 */ /* 0x000e220000000800 */
[----:B------:R-:W-:Y:S01]  /*66e0*/  IMAD.MOV.U32 R2, RZ, RZ, R0 ;  /* 0x000000ffff027224 */ /* 0x000fe200078e0000 */
[----:B------:R-:W-:-:S03]  /*66f0*/  ISETP.NE.AND.EX P1, PT, RZ, UR13, PT, P1 ;  /* 0x0000000dff007c0c */ /* 0x000fc6000bf25310 */
[----:B------:R-:W-:Y:S01]  /*6700*/  IMAD.WIDE.U32 R2, R7, UR8, R2 ;  /* 0x0000000807027c25 */ /* 0x000fe2000f8e0002 */
[----:B------:R-:W-:-:S03]  /*6710*/  ULDC UR8, c[0x0][0x150] ;  /* 0x0000540000087ab9 */ /* 0x000fc60000000800 */
[----:B------:R-:W-:Y:S02]  /*6720*/  IMAD R7, R7, UR9, R6 ;  /* 0x0000000907077c24 */ /* 0x000fe4000f8e0206 */
[----:B------:R-:W-:Y:S01]  /*6730*/  FMUL R6, R9, UR8 ;  /* 0x0000000809067c20 */ /* 0x000fe20008400000 */
[----:B------:R-:W-:Y:S01]  /*6740*/  ULDC UR8, c[0x0][0x618] ;  /* 0x0001860000087ab9 */ /* 0x000fe20000000800 */
[----:B------:R-:W-:Y:S01]  /*6750*/  ULDC UR9, c[0x0][0x154] ;  /* 0x0000550000097ab9 */ /* 0x000fe20000000800 */
[----:B------:R-:W-:-:S03]  /*6760*/  IMAD.IADD R3, R3, 0x1, R7 ;  /* 0x0000000103037824 */ /* 0x000fc600078e0207 */
[----:B------:R-:W3:Y:S02]  /*6770*/  F2I.U32.TRUNC.NTZ R6, R6 ;  /* 0x0000000600067305 */ /* 0x000ee4000020f000 */
[----:B------:R-:W-:Y:S02]  /*6780*/  SHF.R.U64 R9, R2, UR8, R3 ;  /* 0x0000000802097c19 */ /* 0x000fe40008001203 */
[----:B-1----:R-:W-:-:S05]  /*6790*/  I2FP.F32.U32 R2, R12 ;  /* 0x0000000c00027245 */ /* 0x002fca0000201000 */
[----:B------:R-:W-:Y:S01]  /*67a0*/  FMUL R21, R2, UR9 ;  /* 0x0000000902157c20 */ /* 0x000fe20008400000 */
[----:B------:R-:W-:Y:S01]  /*67b0*/  SHF.R.U32.HI R2, RZ, UR8, R3 ;  /* 0x00000008ff027c19 */ /* 0x000fe20008011603 */
[----:B------:R-:W-:-:S03]  /*67c0*/  ULDC UR8, c[0x0][0x658] ;  /* 0x0001960000087ab9 */ /* 0x000fc60000000800 */
[--C-:B------:R-:W-:Y:S01]  /*67d0*/  SHF.R.U64 R20, R9, UR10, R2.reuse ;  /* 0x0000000a09147c19 */ /* 0x100fe20008001202 */
[----:B------:R-:W1:Y:S01]  /*67e0*/  F2I.U32.TRUNC.NTZ R21, R21 ;  /* 0x0000001500157305 */ /* 0x000e62000020f000 */
[----:B------:R-:W-:Y:S01]  /*67f0*/  SHF.R.U32.HI R3, RZ, UR10, R2 ;  /* 0x0000000aff037c19 */ /* 0x000fe20008011602 */
[----:B---3--:R-:W-:-:S03]  /*6800*/  IMAD.MOV R6, RZ, RZ, -R6 ;  /* 0x000000ffff067224 */ /* 0x008fc600078e0a06 */
[--C-:B------:R-:W-:Y:S01]  /*6810*/  SHF.R.U64 R18, R20, UR8, R3.reuse ;  /* 0x0000000814127c19 */ /* 0x100fe20008001203 */
[----:B--2---:R-:W-:Y:S01]  /*6820*/  IMAD R16, R25, R6, R16 ;  /* 0x0000000619107224 */ /* 0x004fe200078e0210 */
[----:B------:R-:W-:-:S03]  /*6830*/  SHF.R.U32.HI R23, RZ, UR8, R3 ;  /* 0x00000008ff177c19 */ /* 0x000fc60008011603 */
[----:B------:R-:W-:Y:S02]  /*6840*/  IMAD.MOV.U32 R2, RZ, RZ, R18 ;  /* 0x000000ffff027224 */ /* 0x000fe400078e0012 */
[----:B------:R-:W-:Y:S01]  /*6850*/  IMAD.MOV.U32 R3, RZ, RZ, R23 ;  /* 0x000000ffff037224 */ /* 0x000fe200078e0017 */
[----:B------:R-:W-:Y:S06]  /*6860*/  @!P1 BRA `(.L_x_116) ;  /* 0x0000000000289947 */ /* 0x000fec0003800000 */
[----:B------:R-:W-:Y:S02]  /*6870*/  ULDC UR8, c[0x0][0x64c] ;  /* 0x0001930000087ab9 */ /* 0x000fe40000000800 */
[----:B------:R-:W-:-:S05]  /*6880*/  IADD3 R3, P1, R18, UR8, RZ ;  /* 0x0000000812037c10 */ /* 0x000fca000ff3e0ff */
[----:B------:R-:W-:-:S04]  /*6890*/  IMAD.X R23, RZ, RZ, R23, P1 ;  /* 0x000000ffff177224 */ /* 0x000fc800008e0617 */
[----:B------:R-:W-:-:S04]  /*68a0*/  IMAD.WIDE.U32 R6, R23, UR12, RZ ;  /* 0x0000000c17067c25 */ /* 0x000fc8000f8e00ff */
[----:B------:R-:W-:-:S04]  /*68b0*/  IMAD.WIDE.U32 R6, P1, R3, UR13, R6 ;  /* 0x0000000d03067c25 */ /* 0x000fc8000f820006 */
[----:B------:R-:W-:-:S04]  /*68c0*/  IMAD.WIDE.U32 R2, R3, UR12, RZ ;  /* 0x0000000c03027c25 */ /* 0x000fc8000f8e00ff */
[----:B------:R-:W-:Y:S01]  /*68d0*/  IMAD.MOV.U32 R2, RZ, RZ, R7 ;  /* 0x000000ffff027224 */ /* 0x000fe200078e0007 */
[----:B------:R-:W-:Y:S01]  /*68e0*/  IADD3 RZ, P2, R3, R6, RZ ;  /* 0x0000000603ff7210 */ /* 0x000fe20007f5e0ff */
[----:B------:R-:W-:-:S04]  /*68f0*/  IMAD.X R3, RZ, RZ, RZ, P1 ;  /* 0x000000ffff037224 */ /* 0x000fc800008e06ff */
[----:B------:R-:W-:-:S08]  /*6900*/  IMAD.WIDE.U32.X R2, R23, UR13, R2, P2 ;  /* 0x0000000d17027c25 */ /* 0x000fd000090e0402 */
.L_x_116:
[----:B------:R-:W-:Y:S01]  /*6910*/  ULDC UR8, c[0x0][0x648] ;  /* 0x0001920000087ab9 */ /* 0x000fe20000000800 */
[----:B------:R-:W-:Y:S01]  /*6920*/  LOP3.LUT R20, R20, UR6, RZ, 0xc0, !PT ;  /* 0x0000000614147c12 */ /* 0x000fe2000f8ec0ff */
[----:B-1----:R-:W-:Y:S01]  /*6930*/  IMAD.MOV R21, RZ, RZ, -R21 ;  /* 0x000000ffff157224 */ /* 0x002fe200078e0a15 */
[----:B------:R-:W-:Y:S01]  /*6940*/  SHF.R.U64 R3, R2, UR8, R3 ;  /* 0x0000000802037c19 */ /* 0x000fe20008001203 */
[----:B------:R-:W-:Y:S01]  /*6950*/  ULDC UR8, c[0x0][0x638] ;  /* 0x00018e0000087ab9 */ /* 0x000fe20000000800 */
[----:B------:R-:W-:Y:S01]  /*6960*/  LOP3.LUT R9, R9, UR4, RZ, 0xc0, !PT ;  /* 0x0000000409097c12 */ /* 0x000fe2000f8ec0ff */
[----:B0-----:R-:W-:Y:S01]  /*6970*/  @P4 IMAD R16, R19, R21, R12 ;  /* 0x0000001513104224 */ /* 0x001fe200078e020c */
[----:B------:R-:W-:Y:S01]  /*6980*/  ULDC UR9, c[0x0][0x610] ;  /* 0x0001840000097ab9 */ /* 0x000fe20000000800 */
[----:B------:R-:W-:Y:S02]  /*6990*/  IMAD.MOV R7, RZ, RZ, -R3 ;  /* 0x000000ffff077224 */ /* 0x000fe400078e0a03 */
[----:B------:R-:W-:-:S02]  /*69a0*/  IMAD R3, R3, UR5, R20 ;  /* 0x0000000503037c24 */ /* 0x000fc4000f8e0214 */
[----:B------:R-:W-:Y:S01]  /*69b0*/  IMAD R18, R7, UR8, R18 ;  /* 0x0000000807127c24 */ /* 0x000fe2000f8e0212 */
[----:B------:R-:W-:Y:S01]  /*69c0*/  ULDC UR8, c[0x0][0x600] ;  /* 0x0001800000087ab9 */ /* 0x000fe20000000800 */
[----:B------:R-:W-:Y:S02]  /*69d0*/  IMAD R12, R3, UR9, R16 ;  /* 0x00000009030c7c24 */ /* 0x000fe4000f8e0210 */
[----:B------:R-:W-:Y:S02]  /*69e0*/  IMAD R3, R18, UR8, R9 ;  /* 0x0000000812037c24 */ /* 0x000fe4000f8e0209 */
[----:B------:R-:W-:Y:S02]  /*69f0*/  IMAD.MOV.U32 R2, RZ, RZ, 0x1 ;  /* 0x00000001ff027424 */ /* 0x000fe400078e00ff */
[----:B------:R-:W-:Y:S01]  /*6a00*/  IMAD.MOV.U32 R9, RZ, RZ, R8 ;  /* 0x000000ffff097224 */ /* 0x000fe200078e0008 */
[----:B------:R-:W-:Y:S02]  /*6a10*/  SEL R16, R3, R12, !P4 ;  /* 0x0000000c03107207 */ /* 0x000fe40006000000 */
[----:B------:R-:W-:-:S07]  /*6a20*/  SEL R12, R12, R3, !P4 ;  /* 0x000000030c0c7207 */ /* 0x000fce0006000000 */
.L_x_114:
[----:B------:R-:W-:Y:S05]  /*6a30*/  BSYNC B1 ;  /* 0x0000000000017941 */ /* 0x000fea0003800000 */
.L_x_113:
[----:B------:R-:W-:-:S13]  /*6a40*/  LOP3.LUT P1, RZ, R2, 0xff, RZ, 0xc0, !PT ;  /* 0x000000ff02ff7812 */ /* 0x000fda000782c0ff */
[----:B------:R-:W-:Y:S05]  /*6a50*/  @P1 BRA `(.L_x_117) ;  /* 0xfffffff400101947 */ /* 0x000fea000383ffff */
[----:B------:R-:W-:Y:S05]  /*6a60*/  BSYNC B0 ;  /* 0x0000000000007941 */ /* 0x000fea0003800000 */
.L_x_105:
[----:B------:R-:W-:-:S03]  /*6a70*/  UMOV UR8, 0xffffffff ;  /* 0xffffffff00087882 */ /* 0x000fc60000000000 */
[----:B------:R-:W-:Y:S05]  /*6a80*/  BRA.DIV UR8, `(.L_x_118) ;  /* 0x00000006081c7947 */ /* 0x000fea000b800000 */
[----:B------:R-:W-:-:S13]  /*6a90*/  ELECT P0, URZ, PT ;  /* 0x00000000003f782f */ /* 0x000fda0003800000 */
.L_x_132:
[----:B------:R-:W-:Y:S04]  /*6aa0*/  BSSY B0, `(.L_x_119) ;  /* 0x000002b000007945 */ /* 0x000fe80003800000 */
[----:B------:R-:W-:Y:S05]  /*6ab0*/  @!P0 BRA `(.L_x_120) ;  /* 0x0000000000a48947 */ /* 0x000fea0003800000 */
[----:B------:R-:W-:-:S04]  /*6ac0*/  LOP3.LUT R4, R4, 0x2, RZ, 0xfc, !PT ;  /* 0x0000000204047812 */ /* 0x000fc800078efcff */
[----:B------:R-:W-:-:S13]  /*6ad0*/  ISETP.NE.AND P0, PT, R4, 0x3, PT ;  /* 0x000000030400780c */ /* 0x000fda0003f05270 */
[----:B------:R-:W-:Y:S05]  /*6ae0*/  @!P0 BRA `(.L_x_121) ;  /* 0x0000000000048947 */ /* 0x000fea0003800000 */
[----:B------:R-:W-:Y:S01]  /*6af0*/  BPT.TRAP 0x1 ;  /* 0x000000040000795c */ /* 0x000fe20000300000 */
.L_x_121:
[----:B------:R-:W0:Y:S01]  /*6b00*/  S2R R3, SR_CgaCtaId ;  /* 0x0000000000037919 */ /* 0x000e220000008800 */
[----:B------:R-:W-:Y:S02]  /*6b10*/  MOV R0, 0x400 ;  /* 0x0000040000007802 */ /* 0x000fe40000000f00 */
[----:B------:R-:W-:Y:S02]  /*6b20*/  SHF.L.U32 R2, R11, 0x1f, RZ ;  /* 0x0000001f0b027819 */ /* 0x000fe400000006ff */
[----:B0-----:R-:W-:-:S05]  /*6b30*/  LEA R3, R3, R0, 0x18 ;  /* 0x0000000003037211 */ /* 0x001fca00078ec0ff */
[----:B------:R-:W-:-:S04]  /*6b40*/  VIADD R3, R3, 0x20 ;  /* 0x0000002003037836 */ /* 0x000fc80000000000 */
[C---:B------:R-:W-:Y:S02]  /*6b50*/  IMAD R5, R10.reuse, 0x8, R3 ;  /* 0x000000080a057824 */ /* 0x040fe400078e0203 */
[----:B------:R-:W-:Y:S02]  /*6b60*/  VIADD R10, R10, 0x1 ;  /* 0x000000010a0a7836 */ /* 0x000fe40000000000 */
[----:B------:R-:W0:Y:S03]  /*6b70*/  SYNCS.PHASECHK.TRANS64.TRYWAIT P0, [R5+URZ], R2 ;  /* 0x00000002050075a7 */ /* 0x000e26000800017f */
[----:B------:R-:W-:-:S04]  /*6b80*/  ISETP.NE.AND P1, PT, R10, 0x4, PT ;  /* 0x000000040a00780c */ /* 0x000fc80003f25270 */
[----:B------:R-:W-:Y:S02]  /*6b90*/  SEL R0, RZ, 0x1, P1 ;  /* 0x00000001ff007807 */ /* 0x000fe40000800000 */
[----:B------:R-:W-:Y:S02]  /*6ba0*/  SEL R10, R10, RZ, P1 ;  /* 0x000000ff0a0a7207 */ /* 0x000fe40000800000 */
[----:B------:R-:W-:-:S03]  /*6bb0*/  LOP3.LUT R11, R11, R0, RZ, 0x3c, !PT ;  /* 0x000000000b0b7212 */ /* 0x000fc600078e3cff */
[----:B------:R-:W-:Y:S01]  /*6bc0*/  IMAD R7, R10, 0x8, R3 ;  /* 0x000000080a077824 */ /* 0x000fe200078e0203 */
[----:B------:R-:W-:Y:S01]  /*6bd0*/  SHF.L.U32 R4, R11, 0x1f, RZ ;  /* 0x0000001f0b047819 */ /* 0x000fe200000006ff */
[----:B0-----:R-:W-:Y:S06]  /*6be0*/  @!P0 BRA `(.L_x_122) ;  /* 0x0000000000e88947 */ /* 0x001fec0003800000 */
.L_x_133:
[----:B------:R-:W1:Y:S01]  /*6bf0*/  SYNCS.PHASECHK.TRANS64.TRYWAIT P0, [R7+URZ], R4 ;  /* 0x00000004070075a7 */ /* 0x000e62000800017f */
[----:B------:R-:W-:-:S05]  /*6c00*/  VIADD R0, R10, 0x1 ;  /* 0x000000010a007836 */ /* 0x000fca0000000000 */
[----:B------:R-:W-:-:S04]  /*6c10*/  ISETP.NE.AND P1, PT, R0, 0x4, PT ;  /* 0x000000040000780c */ /* 0x000fc80003f25270 */
[----:B0-----:R-:W-:Y:S02]  /*6c20*/  SEL R2, RZ, 0x1, P1 ;  /* 0x00000001ff027807 */ /* 0x001fe40000800000 */
[----:B------:R-:W-:Y:S02]  /*6c30*/  SEL R0, R0, RZ, P1 ;  /* 0x000000ff00007207 */ /* 0x000fe40000800000 */
[----:B------:R-:W-:-:S03]  /*6c40*/  LOP3.LUT R11, R11, R2, RZ, 0x3c, !PT ;  /* 0x000000020b0b7212 */ /* 0x000fc600078e3cff */
[----:B------:R-:W-:Y:S01]  /*6c50*/  IMAD R6, R0, 0x8, R3 ;  /* 0x0000000800067824 */ /* 0x000fe200078e0203 */
[----:B------:R-:W-:Y:S01]  /*6c60*/  SHF.L.U32 R5, R11, 0x1f, RZ ;  /* 0x0000001f0b057819 */ /* 0x000fe200000006ff */
[----:B-1----:R-:W-:Y:S06]  /*6c70*/  @!P0 BRA `(.L_x_123) ;  /* 0x0000000000d88947 */ /* 0x002fec0003800000 */
.L_x_134:
[----:B------:R-:W1:Y:S01]  /*6c80*/  SYNCS.PHASECHK.TRANS64.TRYWAIT P0, [R6+URZ], R5 ;  /* 0x00000005060075a7 */ /* 0x000e62000800017f */
[----:B------:R-:W-:-:S05]  /*6c90*/  VIADD R0, R0, 0x1 ;  /* 0x0000000100007836 */ /* 0x000fca0000000000 */
[----:B------:R-:W-:-:S04]  /*6ca0*/  ISETP.NE.AND P1, PT, R0, 0x4, PT ;  /* 0x000000040000780c */ /* 0x000fc80003f25270 */
[----:B------:R-:W-:Y:S02]  /*6cb0*/  SEL R2, RZ, 0x1, P1 ;  /* 0x00000001ff027807 */ /* 0x000fe40000800000 */
[----:B------:R-:W-:Y:S02]  /*6cc0*/  SEL R0, R0, RZ, P1 ;  /* 0x000000ff00007207 */ /* 0x000fe40000800000 */
[----:B------:R-:W-:Y:S01]  /*6cd0*/  LOP3.LUT R2, R11, R2, RZ, 0x3c, !PT ;  /* 0x000000020b027212 */ /* 0x000fe200078e3cff */
[----:B-1----:R-:W-:Y:S06]  /*6ce0*/  @!P0 BRA `(.L_x_124) ;  /* 0x0000000000d08947 */ /* 0x002fec0003800000 */
.L_x_135:
[----:B------:R-:W-:Y:S01]  /*6cf0*/  IMAD R3, R0, 0x8, R3 ;  /* 0x0000000800037824 */ /* 0x000fe200078e0203 */
[----:B------:R-:W-:-:S07]  /*6d00*/  SHF.L.U32 R0, R2, 0x1f, RZ ;  /* 0x0000001f02007819 */ /* 0x000fce00000006ff */
.L_x_125:
[----:B--2---:R2:W3:Y:S02]  /*6d10*/  SYNCS.PHASECHK.TRANS64.TRYWAIT P0, [R3+URZ], R0 ;  /* 0x00000000030075a7 */ /* 0x0044e4000800017f */
[----:B---3--:R-:W-:Y:S05]  /*6d20*/  @!P0 NANOSLEEP.SYNCS 0x989680 ;  /* 0x009896800000895d */ /* 0x008fea0003900000 */
[----:B------:R-:W3:Y:S02]  /*6d30*/  @!P0 SYNCS.PHASECHK.TRANS64 P0, [R3+URZ], R0 ;  /* 0x00000000030085a7 */ /* 0x000ee4000800007f */
[----:B---3--:R-:W-:Y:S05]  /*6d40*/  @!P0 BRA `(.L_x_125) ;  /* 0xfffffffc00f08947 */ /* 0x008fea000383ffff */
.L_x_120:
[----:B------:R-:W-:Y:S05]  /*6d50*/  BSYNC B0 ;  /* 0x0000000000007941 */ /* 0x000fea0003800000 */
.L_x_119:
[----:B------:R-:W-:Y:S05]  /*6d60*/  EXIT ;  /* 0x000000000000794d */ /* 0x000fea0003800000 */
.L_x_17:
[----:B-1----:R-:W-:-:S04]  /*6d70*/  IMAD.U32 R7, RZ, RZ, UR6 ;  /* 0x00000006ff077e24 */ /* 0x002fc8000f8e00ff */
[----:B------:R1:W3:Y:S03]  /*6d80*/  SYNCS.PHASECHK.TRANS64.TRYWAIT P0, [R7+URZ], R6 ;  /* 0x00000006070075a7 */ /* 0x0002e6000800017f */
[----:B---3--:R-:W-:Y:S05]  /*6d90*/  @!P0 NANOSLEEP.SYNCS 0x989680 ;  /* 0x009896800000895d */ /* 0x008fea0003900000 */
[----:B------:R-:W3:Y:S02]  /*6da0*/  @!P0 SYNCS.PHASECHK.TRANS64 P0, [R7+URZ], R6 ;  /* 0x00000006070085a7 */ /* 0x000ee4000800007f */
[----:B---3--:R-:W-:Y:S05]  /*6db0*/  @!P0 BRA `(.L_x_17) ;  /* 0xfffffffc00ec8947 */ /* 0x008fea000383ffff */
[----:B------:R-:W-:Y:S05]  /*6dc0*/  BRA `(.L_x_16) ;  /* 0xffffffa400687947 */ /* 0x000fea000383ffff */
.L_x_23:
[----:B-1----:R-:W-:-:S04]  /*6dd0*/  IMAD.U32 R8, RZ, RZ, UR15 ;  /* 0x0000000fff087e24 */ /* 0x002fc8000f8e00ff */
[----:B------:R1:W3:Y:S03]  /*6de0*/  SYNCS.PHASECHK.TRANS64.TRYWAIT P0, [R8+URZ], R7 ;  /* 0x00000007080075a7 */ /* 0x0002e6000800017f */
[----:B---3--:R-:W-:Y:S05]  /*6df0*/  @!P0 NANOSLEEP.SYNCS 0x989680 ;  /* 0x009896800000895d */ /* 0x008fea0003900000 */
[----:B------:R-:W3:Y:S02]  /*6e00*/  @!P0 SYNCS.PHASECHK.TRANS64 P0, [R8+URZ], R7 ;  /* 0x00000007080085a7 */ /* 0x000ee4000800007f */
[----:B---3--:R-:W-:Y:S05]  /*6e10*/  @!P0 BRA `(.L_x_23) ;  /* 0xfffffffc00ec8947 */ /* 0x008fea000383ffff */
[----:B------:R-:W-:Y:S05]  /*6e20*/  BRA `(.L_x_22) ;  /* 0xffffffac006c7947 */ /* 0x000fea000383ffff */
.L_x_106:
[----:B------:R-:W-:Y:S01]  /*6e30*/  BSSY B1, `(.L_x_126) ;  /* 0x0000006000017945 */ /* 0x000fe20003800000 */
[----:B------:R-:W-:-:S07]  /*6e40*/  IMAD.MOV.U32 R2, RZ, RZ, -0x1 ;  /* 0xffffffffff027424 */ /* 0x000fce00078e00ff */
[----:B------:R-:W-:Y:S05]  /*6e50*/  WARPSYNC.COLLECTIVE R2, `(.L_x_127) ;  /* 0x00000000020c7348 */ /* 0x000fea0003c00000 */
[----:B------:R-:W-:Y:S02]  /*6e60*/  ELECT P1, UR62, PT ;  /* 0x00000000003e782f */ /* 0x000fe40003820000 */
[----:B------:R-:W-:Y:S01]  /*6e70*/  MOV R2, UR62 ;  /* 0x0000003e00027c02 */ /* 0x000fe20008000f00 */
[----:B------:R-:W-:Y:S10]  /*6e80*/  ENDCOLLECTIVE ;  /* 0x000000000000791b */ /* 0x000ff40003800000 */
.L_x_127:
[----:B------:R-:W-:Y:S05]  /*6e90*/  BSYNC B1 ;  /* 0x0000000000017941 */ /* 0x000fea0003800000 */
.L_x_126:
[----:B------:R-:W-:Y:S05]  /*6ea0*/  BRA `(.L_x_128) ;  /* 0xfffffff000087947 */ /* 0x000fea000383ffff */
.L_x_109:
[----:B-1----:R1:W2:Y:S02]  /*6eb0*/  SYNCS.PHASECHK.TRANS64.TRYWAIT P1, [R18+URZ+0x20], R7 ;  /* 0x00002007120075a7 */ /* 0x0022a4000802017f */
[----:B--2---:R-:W-:Y:S05]  /*6ec0*/  @!P1 NANOSLEEP.SYNCS 0x989680 ;  /* 0x009896800000995d */ /* 0x004fea0003900000 */
[----:B------:R-:W2:Y:S02]  /*6ed0*/  @!P1 SYNCS.PHASECHK.TRANS64 P1, [R18+URZ+0x20], R7 ;  /* 0x00002007120095a7 */ /* 0x000ea4000802007f */
[----:B--2---:R-:W-:Y:S05]  /*6ee0*/  @!P1 BRA `(.L_x_109) ;  /* 0xfffffffc00f09947 */ /* 0x004fea000383ffff */
[----:B------:R-:W-:Y:S05]  /*6ef0*/  BRA `(.L_x_129) ;  /* 0xfffffff0003c7947 */ /* 0x000fea000383ffff */
.L_x_118:
[----:B------:R-:W-:Y:S01]  /*6f00*/  BSSY B0, `(.L_x_130) ;  /* 0x0000006000007945 */ /* 0x000fe20003800000 */
[----:B------:R-:W-:-:S07]  /*6f10*/  IMAD.MOV.U32 R2, RZ, RZ, -0x1 ;  /* 0xffffffffff027424 */ /* 0x000fce00078e00ff */
[----:B------:R-:W-:Y:S05]  /*6f20*/  WARPSYNC.COLLECTIVE R2, `(.L_x_131) ;  /* 0x00000000020c7348 */ /* 0x000fea0003c00000 */
[----:B------:R-:W-:Y:S02]  /*6f30*/  ELECT P1, UR62, PT ;  /* 0x00000000003e782f */ /* 0x000fe40003820000 */
[----:B------:R-:W-:Y:S01]  /*6f40*/  MOV R2, UR62 ;  /* 0x0000003e00027c02 */ /* 0x000fe20008000f00 */
[----:B------:R-:W-:Y:S10]  /*6f50*/  ENDCOLLECTIVE ;  /* 0x000000000000791b */ /* 0x000ff40003800000 */
.L_x_131:
[----:B------:R-:W-:Y:S05]  /*6f60*/  BSYNC B0 ;  /* 0x0000000000007941 */ /* 0x000fea0003800000 */
.L_x_130:
[----:B------:R-:W-:Y:S01]  /*6f70*/  PLOP3.LUT P0, PT, P1, PT, PT, 0x80, 0x0 ;  /* 0x000000000000781c */ /* 0x000fe20000f0f070 */
[----:B------:R-:W-:-:S12]  /*6f80*/  BRA `(.L_x_132) ;  /* 0xfffffff800c47947 */ /* 0x000fd8000383ffff */
.L_x_122:
[----:B0-----:R0:W1:Y:S02]  /*6f90*/  SYNCS.PHASECHK.TRANS64.TRYWAIT P0, [R5+URZ], R2 ;  /* 0x00000002050075a7 */ /* 0x001064000800017f */
[----:B-1----:R-:W-:Y:S05]  /*6fa0*/  @!P0 NANOSLEEP.SYNCS 0x989680 ;  /* 0x009896800000895d */ /* 0x002fea0003900000 */
[----:B------:R-:W1:Y:S02]  /*6fb0*/  @!P0 SYNCS.PHASECHK.TRANS64 P0, [R5+URZ], R2 ;  /* 0x00000002050085a7 */ /* 0x000e64000800007f */
[----:B-1----:R-:W-:Y:S05]  /*6fc0*/  @!P0 BRA `(.L_x_122) ;  /* 0xfffffffc00f08947 */ /* 0x002fea000383ffff */
[----:B------:R-:W-:Y:S05]  /*6fd0*/  BRA `(.L_x_133) ;  /* 0xfffffffc00047947 */ /* 0x000fea000383ffff */
.L_x_123:
[----:B0-----:R0:W1:Y:S02]  /*6fe0*/  SYNCS.PHASECHK.TRANS64.TRYWAIT P0, [R7+URZ], R4 ;  /* 0x00000004070075a7 */ /* 0x001064000800017f */
[----:B-1----:R-:W-:Y:S05]  /*6ff0*/  @!P0 NANOSLEEP.SYNCS 0x989680 ;  /* 0x009896800000895d */ /* 0x002fea0003900000 */
[----:B------:R-:W1:Y:S02]  /*7000*/  @!P0 SYNCS.PHASECHK.TRANS64 P0, [R7+URZ], R4 ;  /* 0x00000004070085a7 */ /* 0x000e64000800007f */
[----:B-1----:R-:W-:Y:S05]  /*7010*/  @!P0 BRA `(.L_x_123) ;  /* 0xfffffffc00f08947 */ /* 0x002fea000383ffff */
[----:B------:R-:W-:Y:S05]  /*7020*/  BRA `(.L_x_134) ;  /* 0xfffffffc00147947 */ /* 0x000fea000383ffff */
.L_x_124:
[----:B-1----:R1:W2:Y:S02]  /*7030*/  SYNCS.PHASECHK.TRANS64.TRYWAIT P0, [R6+URZ], R5 ;  /* 0x00000005060075a7 */ /* 0x0022a4000800017f */
[----:B--2---:R-:W-:Y:S05]  /*7040*/  @!P0 NANOSLEEP.SYNCS 0x989680 ;  /* 0x009896800000895d */ /* 0x004fea0003900000 */
[----:B------:R-:W2:Y:S02]  /*7050*/  @!P0 SYNCS.PHASECHK.TRANS64 P0, [R6+URZ], R5 ;  /* 0x00000005060085a7 */ /* 0x000ea4000800007f */
[----:B--2---:R-:W-:Y:S05]  /*7060*/  @!P0 BRA `(.L_x_124) ;  /* 0xfffffffc00f08947 */ /* 0x004fea000383ffff */
[----:B------:R-:W-:Y:S05]  /*7070*/  BRA `(.L_x_135) ;  /* 0xfffffffc001c7947 */ /* 0x000fea000383ffff */
.L_x_136:
[----:B------:R-:W-:-:S00]  /*7080*/  BRA `(.L_x_136) ;  /* 0xfffffffc00fc7947 */ /* 0x000fc0000383ffff */
[----:B------:R-:W-:-:S00]  /*7090*/  NOP ;  /* 0x0000000000007918 */ /* 0x000fc00000000000 */
        /* <DEDUP_REMOVED lines=14> */
.L_x_137:


//--------------------- .nv.shared._ZN7cutlass13device_kernelINS_4gemm6kernel13GemmUniversalIN4cute5tupleIJiiiiEEENS1_10collective13CollectiveMmaINS1_37MainloopSm90TmaGmmaWarpSpecializedFP8ILi4ENS5_IJNS4_1CILi1EEESB_SB_EEENS1_35KernelTmaWarpSpecializedCooperativeEEENS5_IJNSA_ILi128EEENSA_ILi64EEENSA_ILi256EEEEEENS_12float_e4m3_tENS5_IJlSB_lEEESJ_SK_NS4_8TiledMMAINS4_8MMA_AtomIJNS4_4SM904GMMA30MMA_64x64x32_F32E4M3E4M3_SS_TNILNSO_7ScaleInE1ELSQ_1EEEEEENS4_6LayoutINS5_IJNSA_ILi2EEESB_SB_EEENS5_IJSB_NSA_ILi0EEESW_EEEEENS5_IJNS4_10UnderscoreESZ_SZ_EEEEENS4_13SM90_TMA_LOADENS4_14ComposedLayoutINS4_7SwizzleILi3ELi4ELi3EEENS4_18smem_ptr_flag_bitsILi8EEENST_INS5_IJNSA_ILi8EEESF_EEENS5_IJSF_SB_EEEEEEEvNS4_8identityES12_S1C_vS1D_EENS_8epilogue10collective6detail29Sm90TmaWarpSpecializedAdapterINS1G_15DefaultEpilogueISJ_SK_SK_NS1F_6thread17LinearCombinationISJ_Li1EffLNS1K_9ScaleType4KindE0ELNS_15FloatRoundStyleE2ESJ_EENS1_15EpilogueDefaultEEEEEvvEEEEvNT_6ParamsE --------------------------
	.section	.nv.shared._ZN7cutlass13device_kernelINS_4gemm6kernel13GemmUniversalIN4cute5tupleIJiiiiEEENS1_10collective13CollectiveMmaINS1_37MainloopSm90TmaGmmaWarpSpecializedFP8ILi4ENS5_IJNS4_1CILi1EEESB_SB_EEENS1_35KernelTmaWarpSpecializedCooperativeEEENS5_IJNSA_ILi128EEENSA_ILi64EEENSA_ILi256EEEEEENS_12float_e4m3_tENS5_IJlSB_lEEESJ_SK_NS4_8TiledMMAINS4_8MMA_AtomIJNS4_4SM904GMMA30MMA_64x64x32_F32E4M3E4M3_SS_TNILNSO_7ScaleInE1ELSQ_1EEEEEENS4_6LayoutINS5_IJNSA_ILi2EEESB_SB_EEENS5_IJSB_NSA_ILi0EEESW_EEEEENS5_IJNS4_10UnderscoreESZ_SZ_EEEEENS4_13SM90_TMA_LOADENS4_14ComposedLayoutINS4_7SwizzleILi3ELi4ELi3EEENS4_18smem_ptr_flag_bitsILi8EEENST_INS5_IJNSA_ILi8EEESF_EEENS5_IJSF_SB_EEEEEEEvNS4_8identityES12_S1C_vS1D_EENS_8epilogue10collective6detail29Sm90TmaWarpSpecializedAdapterINS1G_15DefaultEpilogueISJ_SK_SK_NS1F_6thread17LinearCombinationISJ_Li1EffLNS1K_9ScaleType4KindE0ELNS_15FloatRoundStyleE2ESJ_EENS1_15EpilogueDefaultEEEEEvvEEEEvNT_6ParamsE,"aw",@nobits
	.sectionflags	@""
	.align	16
	.zero		1024


//--------------------- .nv.shared.reserved.0     --------------------------
	.section	.nv.shared.reserved.0,"aw",@nobits
	.weak		__nv_reservedSMEM_offset_0_alias
	.size		__nv_reservedSMEM_offset_0_alias, 0, 0
	.other		__nv_reservedSMEM_offset_0_alias,@"STO_CUDA_RESERVED_SHARED STV_DEFAULT"
__nv_reservedSMEM_offset_0_alias:
	.zero		0


//--------------------- .nv.global                --------------------------
	.section	.nv.global,"aw",@nobits
.nv.global:
	.type		_ZN40_INTERNAL_70c9ae93_4_k_cu_30577e38_132464cute1_E,@object
	.size		_ZN40_INTERNAL_70c9ae93_4_k_cu_30577e38_132464cute1_E,(_ZN40_INTERNAL_70c9ae93_4_k_cu_30577e38_132464cuda3std3__45__cpo6cbeginE - _ZN40_INTERNAL_70c9ae93_4_k_cu_30577e38_132464cute1_E)
_ZN40_INTERNAL_70c9ae93_4_k_cu_30577e38_132464cute1_E:
	.zero		1
	.type		_ZN40_INTERNAL_70c9ae93_4_k_cu_30577e38_132464cuda3std3__45__cpo6cbeginE,@object
	.size		_ZN40_INTERNAL_70c9ae93_4_k_cu_30577e38_132464cuda3std3__45__cpo6cbeginE,(_ZN40_INTERNAL_70c9ae93_4_k_cu_30577e38_132464cuda3std3__48in_placeE - _ZN40_INTERNAL_70c9ae93_4_k_cu_30577e38_132464cuda3std3__45__cpo6cbeginE)
_ZN40_INTERNAL_70c9ae93_4_k_cu_30577e38_132464cuda3std3__45__cpo6cbeginE:
	.zero		1
	.type		_ZN40_INTERNAL_70c9ae93_4_k_cu_30577e38_132464cuda3std3__48in_placeE,@object
	.size		_ZN40_INTERNAL_70c9ae93_4_k_cu_30577e38_132464cuda3std3__48in_placeE,(_ZN40_INTERNAL_70c9ae93_4_k_cu_30577e38_132464cuda3std6ranges3__45__cpo9iter_moveE - _ZN40_INTERNAL_70c9ae93_4_k_cu_30577e38_132464cuda3std3__48in_placeE)
_ZN40_INTERNAL_70c9ae93_4_k_cu_30577e38_132464cuda3std3__48in_placeE:
	.zero		1
	.type		_ZN40_INTERNAL_70c9ae93_4_k_cu_30577e38_132464cuda3std6ranges3__45__cpo9iter_moveE,@object
	.size		_ZN40_INTERNAL_70c9ae93_4_k_cu_30577e38_132464cuda3std6ranges3__45__cpo9iter_moveE,(_ZN40_INTERNAL_70c9ae93_4_k_cu_30577e38_132464cuda3std3__45__cpo5beginE - _ZN40_INTERNAL_70c9ae93_4_k_cu_30577e38_132464cuda3std6ranges3__45__cpo9iter_moveE)
_ZN40_INTERNAL_70c9ae93_4_k_cu_30577e38_132464cuda3std6ranges3__45__cpo9iter_moveE:
	.zero		1
	.type		_ZN40_INTERNAL_70c9ae93_4_k_cu_30577e38_132464cuda3std3__45__cpo5beginE,@object
	.size		_ZN40_INTERNAL_70c9ae93_4_k_cu_30577e38_132464cuda3std3__45__cpo5beginE,(_ZN40_INTERNAL_70c9ae93_4_k_cu_30577e38_132464cuda3std3__442_GLOBAL__N__70c9ae93_4_k_cu_30577e38_132466ignoreE - _ZN40_INTERNAL_70c9ae93_4_k_cu_30577e38_132464cuda3std3__45__cpo5beginE)
_ZN40_INTERNAL_70c9ae93_4_k_cu_30577e38_132464cuda3std3__45__cpo5beginE:
	.zero		1
	.type		_ZN40_INTERNAL_70c9ae93_4_k_cu_30577e38_132464cuda3std3__442_GLOBAL__N__70c9ae93_4_k_cu_30577e38_132466ignoreE,@object
	.size		_ZN40_INTERNAL_70c9ae93_4_k_cu_30577e38_132464cuda3std3__442_GLOBAL__N__70c9ae93_4_k_cu_30577e38_132466ignoreE,(_ZN40_INTERNAL_70c9ae93_4_k_cu_30577e38_132464cute7productE - _ZN40_INTERNAL_70c9ae93_4_k_cu_30577e38_132464cuda3std3__442_GLOBAL__N__70c9ae93_4_k_cu_30577e38_132466ignoreE)
_ZN40_INTERNAL_70c9ae93_4_k_cu_30577e38_132464cuda3std3__442_GLOBAL__N__70c9ae93_4_k_cu_30577e38_132466ignoreE:
	.zero		1
	.type		_ZN40_INTERNAL_70c9ae93_4_k_cu_30577e38_132464cute7productE,@object
	.size		_ZN40_INTERNAL_70c9ae93_4_k_cu_30577e38_132464cute7productE,(_ZN40_INTERNAL_70c9ae93_4_k_cu_30577e38_132464cuda3std3__45__cpo3endE - _ZN40_INTERNAL_70c9ae93_4_k_cu_30577e38_132464cute7productE)
_ZN40_INTERNAL_70c9ae93_4_k_cu_30577e38_132464cute7productE:
	.zero		1
	.type		_ZN40_INTERNAL_70c9ae93_4_k_cu_30577e38_132464cuda3std3__45__cpo3endE,@object
	.size		_ZN40_INTERNAL_70c9ae93_4_k_cu_30577e38_132464cuda3std3__45__cpo3endE,(_ZN40_INTERNAL_70c9ae93_4_k_cu_30577e38_132464cuda3std3__419piecewise_constructE - _ZN40_INTERNAL_70c9ae93_4_k_cu_30577e38_132464cuda3std3__45__cpo3endE)
_ZN40_INTERNAL_70c9ae93_4_k_cu_30577e38_132464cuda3std3__45__cpo3endE:
	.zero		1
	.type		_ZN40_INTERNAL_70c9ae93_4_k_cu_30577e38_132464cuda3std3__419piecewise_constructE,@object
	.size		_ZN40_INTERNAL_70c9ae93_4_k_cu_30577e38_132464cuda3std3__419piecewise_constructE,(_ZN40_INTERNAL_70c9ae93_4_k_cu_30577e38_132464cuda3std3__45__cpo4cendE - _ZN40_INTERNAL_70c9ae93_4_k_cu_30577e38_132464cuda3std3__419piecewise_constructE)
_ZN40_INTERNAL_70c9ae93_4_k_cu_30577e38_132464cuda3std3__419piecewise_constructE:
	.zero		1
	.type		_ZN40_INTERNAL_70c9ae93_4_k_cu_30577e38_132464cuda3std3__45__cpo4cendE,@object
	.size		_ZN40_INTERNAL_70c9ae93_4_k_cu_30577e38_132464cuda3std3__45__cpo4cendE,(_ZN40_INTERNAL_70c9ae93_4_k_cu_30577e38_132464cuda3std6ranges3__45__cpo4swapE - _ZN40_INTERNAL_70c9ae93_4_k_cu_30577e38_132464cuda3std3__45__cpo4cendE)
_ZN40_INTERNAL_70c9ae93_4_k_cu_30577e38_132464cuda3std3__45__cpo4cendE:
	.zero		1
	.type		_ZN40_INTERNAL_70c9ae93_4_k_cu_30577e38_132464cuda3std6ranges3__45__cpo4swapE,@object
	.size		_ZN40_INTERNAL_70c9ae93_4_k_cu_30577e38_132464cuda3std6ranges3__45__cpo4swapE,(.L_7 - _ZN40_INTERNAL_70c9ae93_4_k_cu_30577e38_132464cuda3std6ranges3__45__cpo4swapE)
_ZN40_INTERNAL_70c9ae93_4_k_cu_30577e38_132464cuda3std6ranges3__45__cpo4swapE:
	.zero		1
.L_7:


//--------------------- .nv.constant0._ZN7cutlass13device_kernelINS_4gemm6kernel13GemmUniversalIN4cute5tupleIJiiiiEEENS1_10collective13CollectiveMmaINS1_37MainloopSm90TmaGmmaWarpSpecializedFP8ILi4ENS5_IJNS4_1CILi1EEESB_SB_EEENS1_35KernelTmaWarpSpecializedCooperativeEEENS5_IJNSA_ILi128EEENSA_ILi64EEENSA_ILi256EEEEEENS_12float_e4m3_tENS5_IJlSB_lEEESJ_SK_NS4_8TiledMMAINS4_8MMA_AtomIJNS4_4SM904GMMA30MMA_64x64x32_F32E4M3E4M3_SS_TNILNSO_7ScaleInE1ELSQ_1EEEEEENS4_6LayoutINS5_IJNSA_ILi2EEESB_SB_EEENS5_IJSB_NSA_ILi0EEESW_EEEEENS5_IJNS4_10UnderscoreESZ_SZ_EEEEENS4_13SM90_TMA_LOADENS4_14ComposedLayoutINS4_7SwizzleILi3ELi4ELi3EEENS4_18smem_ptr_flag_bitsILi8EEENST_INS5_IJNSA_ILi8EEESF_EEENS5_IJSF_SB_EEEEEEEvNS4_8identityES12_S1C_vS1D_EENS_8epilogue10collective6detail29Sm90TmaWarpSpecializedAdapterINS1G_15DefaultEpilogueISJ_SK_SK_NS1F_6thread17LinearCombinationISJ_Li1EffLNS1K_9ScaleType4KindE0ELNS_15FloatRoundStyleE2ESJ_EENS1_15EpilogueDefaultEEEEEvvEEEEvNT_6ParamsE --------------------------
	.section	.nv.constant0._ZN7cutlass13device_kernelINS_4gemm6kernel13GemmUniversalIN4cute5tupleIJiiiiEEENS1_10collective13CollectiveMmaINS1_37MainloopSm90TmaGmmaWarpSpecializedFP8ILi4ENS5_IJNS4_1CILi1EEESB_SB_EEENS1_35KernelTmaWarpSpecializedCooperativeEEENS5_IJNSA_ILi128EEENSA_ILi64EEENSA_ILi256EEEEEENS_12float_e4m3_tENS5_IJlSB_lEEESJ_SK_NS4_8TiledMMAINS4_8MMA_AtomIJNS4_4SM904GMMA30MMA_64x64x32_F32E4M3E4M3_SS_TNILNSO_7ScaleInE1ELSQ_1EEEEEENS4_6LayoutINS5_IJNSA_ILi2EEESB_SB_EEENS5_IJSB_NSA_ILi0EEESW_EEEEENS5_IJNS4_10UnderscoreESZ_SZ_EEEEENS4_13SM90_TMA_LOADENS4_14ComposedLayoutINS4_7SwizzleILi3ELi4ELi3EEENS4_18smem_ptr_flag_bitsILi8EEENST_INS5_IJNSA_ILi8EEESF_EEENS5_IJSF_SB_EEEEEEEvNS4_8identityES12_S1C_vS1D_EENS_8epilogue10collective6detail29Sm90TmaWarpSpecializedAdapterINS1G_15DefaultEpilogueISJ_SK_SK_NS1F_6thread17LinearCombinationISJ_Li1EffLNS1K_9ScaleType4KindE0ELNS_15FloatRoundStyleE2ESJ_EENS1_15EpilogueDefaultEEEEEvvEEEEvNT_6ParamsE,"a",@progbits
	.sectionflags	@""
	.align	4
.nv.constant0._ZN7cutlass13device_kernelINS_4gemm6kernel13GemmUniversalIN4cute5tupleIJiiiiEEENS1_10collective13CollectiveMmaINS1_37MainloopSm90TmaGmmaWarpSpecializedFP8ILi4ENS5_IJNS4_1CILi1EEESB_SB_EEENS1_35KernelTmaWarpSpecializedCooperativeEEENS5_IJNSA_ILi128EEENSA_ILi64EEENSA_ILi256EEEEEENS_12float_e4m3_tENS5_IJlSB_lEEESJ_SK_NS4_8TiledMMAINS4_8MMA_AtomIJNS4_4SM904GMMA30MMA_64x64x32_F32E4M3E4M3_SS_TNILNSO_7ScaleInE1ELSQ_1EEEEEENS4_6LayoutINS5_IJNSA_ILi2EEESB_SB_EEENS5_IJSB_NSA_ILi0EEESW_EEEEENS5_IJNS4_10UnderscoreESZ_SZ_EEEEENS4_13SM90_TMA_LOADENS4_14ComposedLayoutINS4_7SwizzleILi3ELi4ELi3EEENS4_18smem_ptr_flag_bitsILi8EEENST_INS5_IJNSA_ILi8EEESF_EEENS5_IJSF_SB_EEEEEEEvNS4_8identityES12_S1C_vS1D_EENS_8epilogue10collective6detail29Sm90TmaWarpSpecializedAdapterINS1G_15DefaultEpilogueISJ_SK_SK_NS1F_6thread17LinearCombinationISJ_Li1EffLNS1K_9ScaleType4KindE0ELNS_15FloatRoundStyleE2ESJ_EENS1_15EpilogueDefaultEEEEEvvEEEEvNT_6ParamsE:
	.zero		1664


//--------------------- SYMBOLS --------------------------

	.type		.nv.reservedSmem.offset0,@object
	.size		.nv.reservedSmem.offset0,0x4
